//
// Generated by NVIDIA NVVM Compiler
//
// Compiler Build ID: CL-36424714
// Cuda compilation tools, release 13.0, V13.0.88
// Based on NVVM 20.0.0
//

.version 9.0
.target sm_100
.address_size 64

	// .globl	_Z6threshPfPjiS0_ifjS0_
.extern .shared .align 16 .b8 sdata[];

.visible .entry _Z6threshPfPjiS0_ifjS0_(
	.param .u64 .ptr .align 1 _Z6threshPfPjiS0_ifjS0__param_0,
	.param .u64 .ptr .align 1 _Z6threshPfPjiS0_ifjS0__param_1,
	.param .u32 _Z6threshPfPjiS0_ifjS0__param_2,
	.param .u64 .ptr .align 1 _Z6threshPfPjiS0_ifjS0__param_3,
	.param .u32 _Z6threshPfPjiS0_ifjS0__param_4,
	.param .f32 _Z6threshPfPjiS0_ifjS0__param_5,
	.param .u32 _Z6threshPfPjiS0_ifjS0__param_6,
	.param .u64 .ptr .align 1 _Z6threshPfPjiS0_ifjS0__param_7
)
{
	.reg .pred 	%p<66>;
	.reg .b32 	%r<266>;
	.reg .b32 	%f<34>;
	.reg .b64 	%rd<16>;

	ld.param.u64 	%rd3, [_Z6threshPfPjiS0_ifjS0__param_0];
	ld.param.u64 	%rd4, [_Z6threshPfPjiS0_ifjS0__param_1];
	ld.param.u32 	%r130, [_Z6threshPfPjiS0_ifjS0__param_2];
	ld.param.u64 	%rd5, [_Z6threshPfPjiS0_ifjS0__param_3];
	ld.param.u32 	%r132, [_Z6threshPfPjiS0_ifjS0__param_4];
	ld.param.f32 	%f1, [_Z6threshPfPjiS0_ifjS0__param_5];
	ld.param.u32 	%r131, [_Z6threshPfPjiS0_ifjS0__param_6];
	ld.param.u64 	%rd6, [_Z6threshPfPjiS0_ifjS0__param_7];
	mov.u32 	%r133, %tid.x;
	mov.u32 	%r134, %ctaid.x;
	mov.u32 	%r135, %ntid.x;
	mad.lo.s32 	%r1, %r134, %r135, %r133;
	setp.ge.s32 	%p1, %r1, %r132;
	@%p1 bra 	$L__BB0_98;
	cvta.to.global.u64 	%rd7, %rd3;
	cvta.to.global.u64 	%rd8, %rd4;
	shl.b32 	%r2, %r1, 5;
	setp.ge.s32 	%p2, %r2, %r130;
	mul.wide.s32 	%rd9, %r2, 4;
	add.s64 	%rd1, %rd7, %rd9;
	add.s64 	%rd2, %rd8, %rd9;
	mov.b32 	%r204, 0;
	mov.u32 	%r205, %r204;
	@%p2 bra 	$L__BB0_4;
	ld.global.f32 	%f2, [%rd1];
	setp.leu.f32 	%p3, %f2, %f1;
	@%p3 bra 	$L__BB0_4;
	ld.global.u32 	%r205, [%rd2];
	mov.b32 	%r204, 1;
$L__BB0_4:
	add.s32 	%r139, %r2, 1;
	setp.ge.s32 	%p4, %r139, %r130;
	@%p4 bra 	$L__BB0_7;
	ld.global.f32 	%f3, [%rd1+4];
	setp.leu.f32 	%p5, %f3, %f1;
	@%p5 bra 	$L__BB0_7;
	or.b32  	%r204, %r204, 2;
	ld.global.u32 	%r140, [%rd2+4];
	add.s32 	%r205, %r140, %r205;
$L__BB0_7:
	add.s32 	%r141, %r2, 2;
	setp.ge.s32 	%p6, %r141, %r130;
	@%p6 bra 	$L__BB0_10;
	ld.global.f32 	%f4, [%rd1+8];
	setp.leu.f32 	%p7, %f4, %f1;
	@%p7 bra 	$L__BB0_10;
	or.b32  	%r204, %r204, 4;
	ld.global.u32 	%r142, [%rd2+8];
	add.s32 	%r205, %r142, %r205;
$L__BB0_10:
	add.s32 	%r143, %r2, 3;
	setp.ge.s32 	%p8, %r143, %r130;
	@%p8 bra 	$L__BB0_13;
	ld.global.f32 	%f5, [%rd1+12];
	setp.leu.f32 	%p9, %f5, %f1;
	@%p9 bra 	$L__BB0_13;
	or.b32  	%r204, %r204, 8;
	ld.global.u32 	%r144, [%rd2+12];
	add.s32 	%r205, %r144, %r205;
$L__BB0_13:
	add.s32 	%r145, %r2, 4;
	setp.ge.s32 	%p10, %r145, %r130;
	@%p10 bra 	$L__BB0_16;
	ld.global.f32 	%f6, [%rd1+16];
	setp.leu.f32 	%p11, %f6, %f1;
	@%p11 bra 	$L__BB0_16;
	or.b32  	%r204, %r204, 16;
	ld.global.u32 	%r146, [%rd2+16];
	add.s32 	%r205, %r146, %r205;
$L__BB0_16:
	add.s32 	%r147, %r2, 5;
	setp.ge.s32 	%p12, %r147, %r130;
	@%p12 bra 	$L__BB0_19;
	ld.global.f32 	%f7, [%rd1+20];
	setp.leu.f32 	%p13, %f7, %f1;
	@%p13 bra 	$L__BB0_19;
	or.b32  	%r204, %r204, 32;
	ld.global.u32 	%r148, [%rd2+20];
	add.s32 	%r205, %r148, %r205;
$L__BB0_19:
	add.s32 	%r149, %r2, 6;
	setp.ge.s32 	%p14, %r149, %r130;
	@%p14 bra 	$L__BB0_22;
	ld.global.f32 	%f8, [%rd1+24];
	setp.leu.f32 	%p15, %f8, %f1;
	@%p15 bra 	$L__BB0_22;
	or.b32  	%r204, %r204, 64;
	ld.global.u32 	%r150, [%rd2+24];
	add.s32 	%r205, %r150, %r205;
$L__BB0_22:
	add.s32 	%r151, %r2, 7;
	setp.ge.s32 	%p16, %r151, %r130;
	@%p16 bra 	$L__BB0_25;
	ld.global.f32 	%f9, [%rd1+28];
	setp.leu.f32 	%p17, %f9, %f1;
	@%p17 bra 	$L__BB0_25;
	or.b32  	%r204, %r204, 128;
	ld.global.u32 	%r152, [%rd2+28];
	add.s32 	%r205, %r152, %r205;
$L__BB0_25:
	add.s32 	%r153, %r2, 8;
	setp.ge.s32 	%p18, %r153, %r130;
	@%p18 bra 	$L__BB0_28;
	ld.global.f32 	%f10, [%rd1+32];
	setp.leu.f32 	%p19, %f10, %f1;
	@%p19 bra 	$L__BB0_28;
	or.b32  	%r204, %r204, 256;
	ld.global.u32 	%r154, [%rd2+32];
	add.s32 	%r205, %r154, %r205;
$L__BB0_28:
	add.s32 	%r155, %r2, 9;
	setp.ge.s32 	%p20, %r155, %r130;
	@%p20 bra 	$L__BB0_31;
	ld.global.f32 	%f11, [%rd1+36];
	setp.leu.f32 	%p21, %f11, %f1;
	@%p21 bra 	$L__BB0_31;
	or.b32  	%r204, %r204, 512;
	ld.global.u32 	%r156, [%rd2+36];
	add.s32 	%r205, %r156, %r205;
$L__BB0_31:
	add.s32 	%r157, %r2, 10;
	setp.ge.s32 	%p22, %r157, %r130;
	@%p22 bra 	$L__BB0_34;
	ld.global.f32 	%f12, [%rd1+40];
	setp.leu.f32 	%p23, %f12, %f1;
	@%p23 bra 	$L__BB0_34;
	or.b32  	%r204, %r204, 1024;
	ld.global.u32 	%r158, [%rd2+40];
	add.s32 	%r205, %r158, %r205;
$L__BB0_34:
	add.s32 	%r159, %r2, 11;
	setp.ge.s32 	%p24, %r159, %r130;
	@%p24 bra 	$L__BB0_37;
	ld.global.f32 	%f13, [%rd1+44];
	setp.leu.f32 	%p25, %f13, %f1;
	@%p25 bra 	$L__BB0_37;
	or.b32  	%r204, %r204, 2048;
	ld.global.u32 	%r160, [%rd2+44];
	add.s32 	%r205, %r160, %r205;
$L__BB0_37:
	add.s32 	%r161, %r2, 12;
	setp.ge.s32 	%p26, %r161, %r130;
	@%p26 bra 	$L__BB0_40;
	ld.global.f32 	%f14, [%rd1+48];
	setp.leu.f32 	%p27, %f14, %f1;
	@%p27 bra 	$L__BB0_40;
	or.b32  	%r204, %r204, 4096;
	ld.global.u32 	%r162, [%rd2+48];
	add.s32 	%r205, %r162, %r205;
$L__BB0_40:
	add.s32 	%r163, %r2, 13;
	setp.ge.s32 	%p28, %r163, %r130;
	@%p28 bra 	$L__BB0_43;
	ld.global.f32 	%f15, [%rd1+52];
	setp.leu.f32 	%p29, %f15, %f1;
	@%p29 bra 	$L__BB0_43;
	or.b32  	%r204, %r204, 8192;
	ld.global.u32 	%r164, [%rd2+52];
	add.s32 	%r205, %r164, %r205;
$L__BB0_43:
	add.s32 	%r165, %r2, 14;
	setp.ge.s32 	%p30, %r165, %r130;
	@%p30 bra 	$L__BB0_46;
	ld.global.f32 	%f16, [%rd1+56];
	setp.leu.f32 	%p31, %f16, %f1;
	@%p31 bra 	$L__BB0_46;
	or.b32  	%r204, %r204, 16384;
	ld.global.u32 	%r166, [%rd2+56];
	add.s32 	%r205, %r166, %r205;
$L__BB0_46:
	add.s32 	%r167, %r2, 15;
	setp.ge.s32 	%p32, %r167, %r130;
	@%p32 bra 	$L__BB0_49;
	ld.global.f32 	%f17, [%rd1+60];
	setp.leu.f32 	%p33, %f17, %f1;
	@%p33 bra 	$L__BB0_49;
	or.b32  	%r204, %r204, 32768;
	ld.global.u32 	%r168, [%rd2+60];
	add.s32 	%r205, %r168, %r205;
$L__BB0_49:
	add.s32 	%r169, %r2, 16;
	setp.ge.s32 	%p34, %r169, %r130;
	@%p34 bra 	$L__BB0_52;
	ld.global.f32 	%f18, [%rd1+64];
	setp.leu.f32 	%p35, %f18, %f1;
	@%p35 bra 	$L__BB0_52;
	or.b32  	%r204, %r204, 65536;
	ld.global.u32 	%r170, [%rd2+64];
	add.s32 	%r205, %r170, %r205;
$L__BB0_52:
	add.s32 	%r171, %r2, 17;
	setp.ge.s32 	%p36, %r171, %r130;
	@%p36 bra 	$L__BB0_55;
	ld.global.f32 	%f19, [%rd1+68];
	setp.leu.f32 	%p37, %f19, %f1;
	@%p37 bra 	$L__BB0_55;
	or.b32  	%r204, %r204, 131072;
	ld.global.u32 	%r172, [%rd2+68];
	add.s32 	%r205, %r172, %r205;
$L__BB0_55:
	add.s32 	%r173, %r2, 18;
	setp.ge.s32 	%p38, %r173, %r130;
	@%p38 bra 	$L__BB0_58;
	ld.global.f32 	%f20, [%rd1+72];
	setp.leu.f32 	%p39, %f20, %f1;
	@%p39 bra 	$L__BB0_58;
	or.b32  	%r204, %r204, 262144;
	ld.global.u32 	%r174, [%rd2+72];
	add.s32 	%r205, %r174, %r205;
$L__BB0_58:
	add.s32 	%r175, %r2, 19;
	setp.ge.s32 	%p40, %r175, %r130;
	@%p40 bra 	$L__BB0_61;
	ld.global.f32 	%f21, [%rd1+76];
	setp.leu.f32 	%p41, %f21, %f1;
	@%p41 bra 	$L__BB0_61;
	or.b32  	%r204, %r204, 524288;
	ld.global.u32 	%r176, [%rd2+76];
	add.s32 	%r205, %r176, %r205;
$L__BB0_61:
	add.s32 	%r177, %r2, 20;
	setp.ge.s32 	%p42, %r177, %r130;
	@%p42 bra 	$L__BB0_64;
	ld.global.f32 	%f22, [%rd1+80];
	setp.leu.f32 	%p43, %f22, %f1;
	@%p43 bra 	$L__BB0_64;
	or.b32  	%r204, %r204, 1048576;
	ld.global.u32 	%r178, [%rd2+80];
	add.s32 	%r205, %r178, %r205;
$L__BB0_64:
	add.s32 	%r179, %r2, 21;
	setp.ge.s32 	%p44, %r179, %r130;
	@%p44 bra 	$L__BB0_67;
	ld.global.f32 	%f23, [%rd1+84];
	setp.leu.f32 	%p45, %f23, %f1;
	@%p45 bra 	$L__BB0_67;
	or.b32  	%r204, %r204, 2097152;
	ld.global.u32 	%r180, [%rd2+84];
	add.s32 	%r205, %r180, %r205;
$L__BB0_67:
	add.s32 	%r181, %r2, 22;
	setp.ge.s32 	%p46, %r181, %r130;
	@%p46 bra 	$L__BB0_70;
	ld.global.f32 	%f24, [%rd1+88];
	setp.leu.f32 	%p47, %f24, %f1;
	@%p47 bra 	$L__BB0_70;
	or.b32  	%r204, %r204, 4194304;
	ld.global.u32 	%r182, [%rd2+88];
	add.s32 	%r205, %r182, %r205;
$L__BB0_70:
	add.s32 	%r183, %r2, 23;
	setp.ge.s32 	%p48, %r183, %r130;
	@%p48 bra 	$L__BB0_73;
	ld.global.f32 	%f25, [%rd1+92];
	setp.leu.f32 	%p49, %f25, %f1;
	@%p49 bra 	$L__BB0_73;
	or.b32  	%r204, %r204, 8388608;
	ld.global.u32 	%r184, [%rd2+92];
	add.s32 	%r205, %r184, %r205;
$L__BB0_73:
	add.s32 	%r185, %r2, 24;
	setp.ge.s32 	%p50, %r185, %r130;
	@%p50 bra 	$L__BB0_76;
	ld.global.f32 	%f26, [%rd1+96];
	setp.leu.f32 	%p51, %f26, %f1;
	@%p51 bra 	$L__BB0_76;
	or.b32  	%r204, %r204, 16777216;
	ld.global.u32 	%r186, [%rd2+96];
	add.s32 	%r205, %r186, %r205;
$L__BB0_76:
	add.s32 	%r187, %r2, 25;
	setp.ge.s32 	%p52, %r187, %r130;
	@%p52 bra 	$L__BB0_79;
	ld.global.f32 	%f27, [%rd1+100];
	setp.leu.f32 	%p53, %f27, %f1;
	@%p53 bra 	$L__BB0_79;
	or.b32  	%r204, %r204, 33554432;
	ld.global.u32 	%r188, [%rd2+100];
	add.s32 	%r205, %r188, %r205;
$L__BB0_79:
	add.s32 	%r189, %r2, 26;
	setp.ge.s32 	%p54, %r189, %r130;
	@%p54 bra 	$L__BB0_82;
	ld.global.f32 	%f28, [%rd1+104];
	setp.leu.f32 	%p55, %f28, %f1;
	@%p55 bra 	$L__BB0_82;
	or.b32  	%r204, %r204, 67108864;
	ld.global.u32 	%r190, [%rd2+104];
	add.s32 	%r205, %r190, %r205;
$L__BB0_82:
	add.s32 	%r191, %r2, 27;
	setp.ge.s32 	%p56, %r191, %r130;
	@%p56 bra 	$L__BB0_85;
	ld.global.f32 	%f29, [%rd1+108];
	setp.leu.f32 	%p57, %f29, %f1;
	@%p57 bra 	$L__BB0_85;
	or.b32  	%r204, %r204, 134217728;
	ld.global.u32 	%r192, [%rd2+108];
	add.s32 	%r205, %r192, %r205;
$L__BB0_85:
	add.s32 	%r193, %r2, 28;
	setp.ge.s32 	%p58, %r193, %r130;
	@%p58 bra 	$L__BB0_88;
	ld.global.f32 	%f30, [%rd1+112];
	setp.leu.f32 	%p59, %f30, %f1;
	@%p59 bra 	$L__BB0_88;
	or.b32  	%r204, %r204, 268435456;
	ld.global.u32 	%r194, [%rd2+112];
	add.s32 	%r205, %r194, %r205;
$L__BB0_88:
	add.s32 	%r195, %r2, 29;
	setp.ge.s32 	%p60, %r195, %r130;
	@%p60 bra 	$L__BB0_91;
	ld.global.f32 	%f31, [%rd1+116];
	setp.leu.f32 	%p61, %f31, %f1;
	@%p61 bra 	$L__BB0_91;
	or.b32  	%r204, %r204, 536870912;
	ld.global.u32 	%r196, [%rd2+116];
	add.s32 	%r205, %r196, %r205;
$L__BB0_91:
	add.s32 	%r197, %r2, 30;
	setp.ge.s32 	%p62, %r197, %r130;
	@%p62 bra 	$L__BB0_94;
	ld.global.f32 	%f32, [%rd1+120];
	setp.leu.f32 	%p63, %f32, %f1;
	@%p63 bra 	$L__BB0_94;
	or.b32  	%r204, %r204, 1073741824;
	ld.global.u32 	%r198, [%rd2+120];
	add.s32 	%r205, %r198, %r205;
$L__BB0_94:
	add.s32 	%r199, %r2, 31;
	setp.ge.s32 	%p64, %r199, %r130;
	@%p64 bra 	$L__BB0_97;
	ld.global.f32 	%f33, [%rd1+124];
	setp.leu.f32 	%p65, %f33, %f1;
	@%p65 bra 	$L__BB0_97;
	or.b32  	%r204, %r204, -2147483648;
	ld.global.u32 	%r200, [%rd2+124];
	add.s32 	%r205, %r200, %r205;
$L__BB0_97:
	add.s32 	%r201, %r131, %r1;
	cvta.to.global.u64 	%rd10, %rd5;
	mul.wide.u32 	%rd11, %r201, 4;
	add.s64 	%rd12, %rd10, %rd11;
	st.global.u32 	[%rd12], %r204;
	cvta.to.global.u64 	%rd13, %rd6;
	mul.wide.s32 	%rd14, %r1, 4;
	add.s64 	%rd15, %rd13, %rd14;
	st.global.u32 	[%rd15], %r205;
$L__BB0_98:
	ret;

}
	// .globl	_Z9outerprodPjiiiiS_
.visible .entry _Z9outerprodPjiiiiS_(
	.param .u64 .ptr .align 1 _Z9outerprodPjiiiiS__param_0,
	.param .u32 _Z9outerprodPjiiiiS__param_1,
	.param .u32 _Z9outerprodPjiiiiS__param_2,
	.param .u32 _Z9outerprodPjiiiiS__param_3,
	.param .u32 _Z9outerprodPjiiiiS__param_4,
	.param .u64 .ptr .align 1 _Z9outerprodPjiiiiS__param_5
)
{
	.reg .pred 	%p<17>;
	.reg .b32 	%r<314>;
	.reg .b64 	%rd<125>;

	ld.param.u64 	%rd3, [_Z9outerprodPjiiiiS__param_0];
	ld.param.u32 	%r61, [_Z9outerprodPjiiiiS__param_1];
	ld.param.u32 	%r62, [_Z9outerprodPjiiiiS__param_2];
	ld.param.u32 	%r63, [_Z9outerprodPjiiiiS__param_3];
	ld.param.u32 	%r64, [_Z9outerprodPjiiiiS__param_4];
	ld.param.u64 	%rd4, [_Z9outerprodPjiiiiS__param_5];
	cvta.to.global.u64 	%rd1, %rd3;
	cvta.to.global.u64 	%rd2, %rd4;
	mov.u32 	%r1, %tid.x;
	mov.u32 	%r65, %ctaid.x;
	add.s32 	%r2, %r63, %r65;
	mov.u32 	%r66, %ctaid.y;
	add.s32 	%r3, %r64, %r66;
	setp.ge.u32 	%p1, %r65, %r66;
	@%p1 bra 	$L__BB1_3;
	setp.ne.s32 	%p16, %r1, 0;
	@%p16 bra 	$L__BB1_26;
	mad.lo.s32 	%r288, %r2, %r62, %r3;
	mul.wide.s32 	%rd123, %r288, 4;
	add.s64 	%rd124, %rd2, %rd123;
	mov.b32 	%r289, 0;
	st.global.u32 	[%rd124], %r289;
	bra.uni 	$L__BB1_26;
$L__BB1_3:
	mul.lo.s32 	%r4, %r2, %r61;
	add.s32 	%r301, %r4, %r1;
	mad.lo.s32 	%r300, %r3, %r61, %r1;
	add.s32 	%r7, %r4, %r61;
	setp.ge.u32 	%p2, %r301, %r7;
	mov.b32 	%r310, 0;
	@%p2 bra 	$L__BB1_17;
	add.s32 	%r70, %r301, 512;
	max.u32 	%r71, %r7, %r70;
	not.b32 	%r72, %r4;
	add.s32 	%r73, %r71, %r72;
	sub.s32 	%r74, %r73, %r1;
	shr.u32 	%r75, %r74, 9;
	add.s32 	%r8, %r75, 1;
	and.b32  	%r9, %r8, 15;
	setp.lt.u32 	%p3, %r74, 7680;
	mov.b32 	%r310, 0;
	@%p3 bra 	$L__BB1_8;
	add.s32 	%r292, %r300, 4096;
	add.s32 	%r291, %r301, 4096;
	and.b32  	%r77, %r8, 16777200;
	neg.s32 	%r290, %r77;
	mov.b32 	%r310, 0;
$L__BB1_6:
	.pragma "nounroll";
	add.s32 	%r78, %r292, -4096;
	add.s32 	%r79, %r291, -4096;
	mul.wide.u32 	%rd5, %r79, 4;
	add.s64 	%rd6, %rd1, %rd5;
	ld.global.u32 	%r80, [%rd6];
	mul.wide.u32 	%rd7, %r78, 4;
	add.s64 	%rd8, %rd1, %rd7;
	ld.global.u32 	%r81, [%rd8];
	and.b32  	%r82, %r81, %r80;
	popc.b32 	%r83, %r82;
	add.s32 	%r84, %r83, %r310;
	add.s32 	%r85, %r291, -3584;
	add.s32 	%r86, %r292, -3584;
	mul.wide.u32 	%rd9, %r85, 4;
	add.s64 	%rd10, %rd1, %rd9;
	ld.global.u32 	%r87, [%rd10];
	mul.wide.u32 	%rd11, %r86, 4;
	add.s64 	%rd12, %rd1, %rd11;
	ld.global.u32 	%r88, [%rd12];
	and.b32  	%r89, %r88, %r87;
	popc.b32 	%r90, %r89;
	add.s32 	%r91, %r90, %r84;
	add.s32 	%r92, %r291, -3072;
	add.s32 	%r93, %r292, -3072;
	mul.wide.u32 	%rd13, %r92, 4;
	add.s64 	%rd14, %rd1, %rd13;
	ld.global.u32 	%r94, [%rd14];
	mul.wide.u32 	%rd15, %r93, 4;
	add.s64 	%rd16, %rd1, %rd15;
	ld.global.u32 	%r95, [%rd16];
	and.b32  	%r96, %r95, %r94;
	popc.b32 	%r97, %r96;
	add.s32 	%r98, %r97, %r91;
	add.s32 	%r99, %r291, -2560;
	add.s32 	%r100, %r292, -2560;
	mul.wide.u32 	%rd17, %r99, 4;
	add.s64 	%rd18, %rd1, %rd17;
	ld.global.u32 	%r101, [%rd18];
	mul.wide.u32 	%rd19, %r100, 4;
	add.s64 	%rd20, %rd1, %rd19;
	ld.global.u32 	%r102, [%rd20];
	and.b32  	%r103, %r102, %r101;
	popc.b32 	%r104, %r103;
	add.s32 	%r105, %r104, %r98;
	add.s32 	%r106, %r291, -2048;
	add.s32 	%r107, %r292, -2048;
	mul.wide.u32 	%rd21, %r106, 4;
	add.s64 	%rd22, %rd1, %rd21;
	ld.global.u32 	%r108, [%rd22];
	mul.wide.u32 	%rd23, %r107, 4;
	add.s64 	%rd24, %rd1, %rd23;
	ld.global.u32 	%r109, [%rd24];
	and.b32  	%r110, %r109, %r108;
	popc.b32 	%r111, %r110;
	add.s32 	%r112, %r111, %r105;
	add.s32 	%r113, %r291, -1536;
	add.s32 	%r114, %r292, -1536;
	mul.wide.u32 	%rd25, %r113, 4;
	add.s64 	%rd26, %rd1, %rd25;
	ld.global.u32 	%r115, [%rd26];
	mul.wide.u32 	%rd27, %r114, 4;
	add.s64 	%rd28, %rd1, %rd27;
	ld.global.u32 	%r116, [%rd28];
	and.b32  	%r117, %r116, %r115;
	popc.b32 	%r118, %r117;
	add.s32 	%r119, %r118, %r112;
	add.s32 	%r120, %r291, -1024;
	add.s32 	%r121, %r292, -1024;
	mul.wide.u32 	%rd29, %r120, 4;
	add.s64 	%rd30, %rd1, %rd29;
	ld.global.u32 	%r122, [%rd30];
	mul.wide.u32 	%rd31, %r121, 4;
	add.s64 	%rd32, %rd1, %rd31;
	ld.global.u32 	%r123, [%rd32];
	and.b32  	%r124, %r123, %r122;
	popc.b32 	%r125, %r124;
	add.s32 	%r126, %r125, %r119;
	add.s32 	%r127, %r291, -512;
	add.s32 	%r128, %r292, -512;
	mul.wide.u32 	%rd33, %r127, 4;
	add.s64 	%rd34, %rd1, %rd33;
	ld.global.u32 	%r129, [%rd34];
	mul.wide.u32 	%rd35, %r128, 4;
	add.s64 	%rd36, %rd1, %rd35;
	ld.global.u32 	%r130, [%rd36];
	and.b32  	%r131, %r130, %r129;
	popc.b32 	%r132, %r131;
	add.s32 	%r133, %r132, %r126;
	add.s32 	%r134, %r291, 3584;
	add.s32 	%r135, %r292, 3584;
	mul.wide.u32 	%rd37, %r291, 4;
	add.s64 	%rd38, %rd1, %rd37;
	ld.global.u32 	%r136, [%rd38];
	mul.wide.u32 	%rd39, %r292, 4;
	add.s64 	%rd40, %rd1, %rd39;
	ld.global.u32 	%r137, [%rd40];
	and.b32  	%r138, %r137, %r136;
	popc.b32 	%r139, %r138;
	add.s32 	%r140, %r139, %r133;
	add.s32 	%r141, %r291, 512;
	add.s32 	%r142, %r292, 512;
	mul.wide.u32 	%rd41, %r141, 4;
	add.s64 	%rd42, %rd1, %rd41;
	ld.global.u32 	%r143, [%rd42];
	mul.wide.u32 	%rd43, %r142, 4;
	add.s64 	%rd44, %rd1, %rd43;
	ld.global.u32 	%r144, [%rd44];
	and.b32  	%r145, %r144, %r143;
	popc.b32 	%r146, %r145;
	add.s32 	%r147, %r146, %r140;
	add.s32 	%r148, %r291, 1024;
	add.s32 	%r149, %r292, 1024;
	mul.wide.u32 	%rd45, %r148, 4;
	add.s64 	%rd46, %rd1, %rd45;
	ld.global.u32 	%r150, [%rd46];
	mul.wide.u32 	%rd47, %r149, 4;
	add.s64 	%rd48, %rd1, %rd47;
	ld.global.u32 	%r151, [%rd48];
	and.b32  	%r152, %r151, %r150;
	popc.b32 	%r153, %r152;
	add.s32 	%r154, %r153, %r147;
	add.s32 	%r155, %r291, 1536;
	add.s32 	%r156, %r292, 1536;
	mul.wide.u32 	%rd49, %r155, 4;
	add.s64 	%rd50, %rd1, %rd49;
	ld.global.u32 	%r157, [%rd50];
	mul.wide.u32 	%rd51, %r156, 4;
	add.s64 	%rd52, %rd1, %rd51;
	ld.global.u32 	%r158, [%rd52];
	and.b32  	%r159, %r158, %r157;
	popc.b32 	%r160, %r159;
	add.s32 	%r161, %r160, %r154;
	add.s32 	%r162, %r291, 2048;
	add.s32 	%r163, %r292, 2048;
	mul.wide.u32 	%rd53, %r162, 4;
	add.s64 	%rd54, %rd1, %rd53;
	ld.global.u32 	%r164, [%rd54];
	mul.wide.u32 	%rd55, %r163, 4;
	add.s64 	%rd56, %rd1, %rd55;
	ld.global.u32 	%r165, [%rd56];
	and.b32  	%r166, %r165, %r164;
	popc.b32 	%r167, %r166;
	add.s32 	%r168, %r167, %r161;
	add.s32 	%r169, %r291, 2560;
	add.s32 	%r170, %r292, 2560;
	mul.wide.u32 	%rd57, %r169, 4;
	add.s64 	%rd58, %rd1, %rd57;
	ld.global.u32 	%r171, [%rd58];
	mul.wide.u32 	%rd59, %r170, 4;
	add.s64 	%rd60, %rd1, %rd59;
	ld.global.u32 	%r172, [%rd60];
	and.b32  	%r173, %r172, %r171;
	popc.b32 	%r174, %r173;
	add.s32 	%r175, %r174, %r168;
	add.s32 	%r176, %r291, 3072;
	add.s32 	%r177, %r292, 3072;
	mul.wide.u32 	%rd61, %r176, 4;
	add.s64 	%rd62, %rd1, %rd61;
	ld.global.u32 	%r178, [%rd62];
	mul.wide.u32 	%rd63, %r177, 4;
	add.s64 	%rd64, %rd1, %rd63;
	ld.global.u32 	%r179, [%rd64];
	and.b32  	%r180, %r179, %r178;
	popc.b32 	%r181, %r180;
	add.s32 	%r182, %r181, %r175;
	mul.wide.u32 	%rd65, %r134, 4;
	add.s64 	%rd66, %rd1, %rd65;
	ld.global.u32 	%r183, [%rd66];
	mul.wide.u32 	%rd67, %r135, 4;
	add.s64 	%rd68, %rd1, %rd67;
	ld.global.u32 	%r184, [%rd68];
	and.b32  	%r185, %r184, %r183;
	popc.b32 	%r186, %r185;
	add.s32 	%r310, %r186, %r182;
	add.s32 	%r292, %r292, 8192;
	add.s32 	%r291, %r291, 8192;
	add.s32 	%r290, %r290, 16;
	setp.ne.s32 	%p4, %r290, 0;
	@%p4 bra 	$L__BB1_6;
	add.s32 	%r300, %r292, -4096;
	add.s32 	%r301, %r291, -4096;
$L__BB1_8:
	setp.eq.s32 	%p5, %r9, 0;
	@%p5 bra 	$L__BB1_17;
	and.b32  	%r27, %r8, 7;
	setp.lt.u32 	%p6, %r9, 8;
	@%p6 bra 	$L__BB1_11;
	mul.wide.u32 	%rd69, %r301, 4;
	add.s64 	%rd70, %rd1, %rd69;
	ld.global.u32 	%r188, [%rd70];
	mul.wide.u32 	%rd71, %r300, 4;
	add.s64 	%rd72, %rd1, %rd71;
	ld.global.u32 	%r189, [%rd72];
	and.b32  	%r190, %r189, %r188;
	popc.b32 	%r191, %r190;
	add.s32 	%r192, %r191, %r310;
	add.s32 	%r193, %r301, 512;
	add.s32 	%r194, %r300, 512;
	mul.wide.u32 	%rd73, %r193, 4;
	add.s64 	%rd74, %rd1, %rd73;
	ld.global.u32 	%r195, [%rd74];
	mul.wide.u32 	%rd75, %r194, 4;
	add.s64 	%rd76, %rd1, %rd75;
	ld.global.u32 	%r196, [%rd76];
	and.b32  	%r197, %r196, %r195;
	popc.b32 	%r198, %r197;
	add.s32 	%r199, %r198, %r192;
	add.s32 	%r200, %r301, 1024;
	add.s32 	%r201, %r300, 1024;
	mul.wide.u32 	%rd77, %r200, 4;
	add.s64 	%rd78, %rd1, %rd77;
	ld.global.u32 	%r202, [%rd78];
	mul.wide.u32 	%rd79, %r201, 4;
	add.s64 	%rd80, %rd1, %rd79;
	ld.global.u32 	%r203, [%rd80];
	and.b32  	%r204, %r203, %r202;
	popc.b32 	%r205, %r204;
	add.s32 	%r206, %r205, %r199;
	add.s32 	%r207, %r301, 1536;
	add.s32 	%r208, %r300, 1536;
	mul.wide.u32 	%rd81, %r207, 4;
	add.s64 	%rd82, %rd1, %rd81;
	ld.global.u32 	%r209, [%rd82];
	mul.wide.u32 	%rd83, %r208, 4;
	add.s64 	%rd84, %rd1, %rd83;
	ld.global.u32 	%r210, [%rd84];
	and.b32  	%r211, %r210, %r209;
	popc.b32 	%r212, %r211;
	add.s32 	%r213, %r212, %r206;
	add.s32 	%r214, %r301, 2048;
	add.s32 	%r215, %r300, 2048;
	mul.wide.u32 	%rd85, %r214, 4;
	add.s64 	%rd86, %rd1, %rd85;
	ld.global.u32 	%r216, [%rd86];
	mul.wide.u32 	%rd87, %r215, 4;
	add.s64 	%rd88, %rd1, %rd87;
	ld.global.u32 	%r217, [%rd88];
	and.b32  	%r218, %r217, %r216;
	popc.b32 	%r219, %r218;
	add.s32 	%r220, %r219, %r213;
	add.s32 	%r221, %r301, 2560;
	add.s32 	%r222, %r300, 2560;
	mul.wide.u32 	%rd89, %r221, 4;
	add.s64 	%rd90, %rd1, %rd89;
	ld.global.u32 	%r223, [%rd90];
	mul.wide.u32 	%rd91, %r222, 4;
	add.s64 	%rd92, %rd1, %rd91;
	ld.global.u32 	%r224, [%rd92];
	and.b32  	%r225, %r224, %r223;
	popc.b32 	%r226, %r225;
	add.s32 	%r227, %r226, %r220;
	add.s32 	%r228, %r301, 3072;
	add.s32 	%r229, %r300, 3072;
	mul.wide.u32 	%rd93, %r228, 4;
	add.s64 	%rd94, %rd1, %rd93;
	ld.global.u32 	%r230, [%rd94];
	mul.wide.u32 	%rd95, %r229, 4;
	add.s64 	%rd96, %rd1, %rd95;
	ld.global.u32 	%r231, [%rd96];
	and.b32  	%r232, %r231, %r230;
	popc.b32 	%r233, %r232;
	add.s32 	%r234, %r233, %r227;
	add.s32 	%r235, %r301, 3584;
	add.s32 	%r236, %r300, 3584;
	mul.wide.u32 	%rd97, %r235, 4;
	add.s64 	%rd98, %rd1, %rd97;
	ld.global.u32 	%r237, [%rd98];
	mul.wide.u32 	%rd99, %r236, 4;
	add.s64 	%rd100, %rd1, %rd99;
	ld.global.u32 	%r238, [%rd100];
	and.b32  	%r239, %r238, %r237;
	popc.b32 	%r240, %r239;
	add.s32 	%r310, %r240, %r234;
	add.s32 	%r301, %r301, 4096;
	add.s32 	%r300, %r300, 4096;
$L__BB1_11:
	setp.eq.s32 	%p7, %r27, 0;
	@%p7 bra 	$L__BB1_17;
	and.b32  	%r35, %r8, 3;
	setp.lt.u32 	%p8, %r27, 4;
	@%p8 bra 	$L__BB1_14;
	mul.wide.u32 	%rd101, %r301, 4;
	add.s64 	%rd102, %rd1, %rd101;
	ld.global.u32 	%r242, [%rd102];
	mul.wide.u32 	%rd103, %r300, 4;
	add.s64 	%rd104, %rd1, %rd103;
	ld.global.u32 	%r243, [%rd104];
	and.b32  	%r244, %r243, %r242;
	popc.b32 	%r245, %r244;
	add.s32 	%r246, %r245, %r310;
	add.s32 	%r247, %r301, 512;
	add.s32 	%r248, %r300, 512;
	mul.wide.u32 	%rd105, %r247, 4;
	add.s64 	%rd106, %rd1, %rd105;
	ld.global.u32 	%r249, [%rd106];
	mul.wide.u32 	%rd107, %r248, 4;
	add.s64 	%rd108, %rd1, %rd107;
	ld.global.u32 	%r250, [%rd108];
	and.b32  	%r251, %r250, %r249;
	popc.b32 	%r252, %r251;
	add.s32 	%r253, %r252, %r246;
	add.s32 	%r254, %r301, 1024;
	add.s32 	%r255, %r300, 1024;
	mul.wide.u32 	%rd109, %r254, 4;
	add.s64 	%rd110, %rd1, %rd109;
	ld.global.u32 	%r256, [%rd110];
	mul.wide.u32 	%rd111, %r255, 4;
	add.s64 	%rd112, %rd1, %rd111;
	ld.global.u32 	%r257, [%rd112];
	and.b32  	%r258, %r257, %r256;
	popc.b32 	%r259, %r258;
	add.s32 	%r260, %r259, %r253;
	add.s32 	%r261, %r301, 1536;
	add.s32 	%r262, %r300, 1536;
	mul.wide.u32 	%rd113, %r261, 4;
	add.s64 	%rd114, %rd1, %rd113;
	ld.global.u32 	%r263, [%rd114];
	mul.wide.u32 	%rd115, %r262, 4;
	add.s64 	%rd116, %rd1, %rd115;
	ld.global.u32 	%r264, [%rd116];
	and.b32  	%r265, %r264, %r263;
	popc.b32 	%r266, %r265;
	add.s32 	%r310, %r266, %r260;
	add.s32 	%r301, %r301, 2048;
	add.s32 	%r300, %r300, 2048;
$L__BB1_14:
	setp.eq.s32 	%p9, %r35, 0;
	@%p9 bra 	$L__BB1_17;
	neg.s32 	%r306, %r35;
$L__BB1_16:
	.pragma "nounroll";
	mul.wide.u32 	%rd117, %r301, 4;
	add.s64 	%rd118, %rd1, %rd117;
	ld.global.u32 	%r267, [%rd118];
	mul.wide.u32 	%rd119, %r300, 4;
	add.s64 	%rd120, %rd1, %rd119;
	ld.global.u32 	%r268, [%rd120];
	and.b32  	%r269, %r268, %r267;
	popc.b32 	%r270, %r269;
	add.s32 	%r310, %r270, %r310;
	add.s32 	%r301, %r301, 512;
	add.s32 	%r300, %r300, 512;
	add.s32 	%r306, %r306, 1;
	setp.ne.s32 	%p10, %r306, 0;
	@%p10 bra 	$L__BB1_16;
$L__BB1_17:
	shl.b32 	%r271, %r1, 2;
	mov.u32 	%r272, sdata;
	add.s32 	%r53, %r272, %r271;
	st.shared.u32 	[%r53], %r310;
	bar.sync 	0;
	setp.gt.u32 	%p11, %r1, 255;
	@%p11 bra 	$L__BB1_19;
	ld.shared.u32 	%r273, [%r53+1024];
	add.s32 	%r310, %r273, %r310;
	st.shared.u32 	[%r53], %r310;
$L__BB1_19:
	bar.sync 	0;
	setp.gt.u32 	%p12, %r1, 127;
	@%p12 bra 	$L__BB1_21;
	ld.shared.u32 	%r274, [%r53+512];
	add.s32 	%r310, %r274, %r310;
	st.shared.u32 	[%r53], %r310;
$L__BB1_21:
	bar.sync 	0;
	setp.gt.u32 	%p13, %r1, 63;
	@%p13 bra 	$L__BB1_23;
	ld.shared.u32 	%r275, [%r53+256];
	add.s32 	%r310, %r275, %r310;
	st.shared.u32 	[%r53], %r310;
$L__BB1_23:
	bar.sync 	0;
	setp.gt.u32 	%p14, %r1, 31;
	@%p14 bra 	$L__BB1_26;
	ld.volatile.shared.u32 	%r276, [%r53+128];
	add.s32 	%r277, %r276, %r310;
	st.volatile.shared.u32 	[%r53], %r277;
	ld.volatile.shared.u32 	%r278, [%r53+64];
	add.s32 	%r279, %r278, %r277;
	st.volatile.shared.u32 	[%r53], %r279;
	ld.volatile.shared.u32 	%r280, [%r53+32];
	add.s32 	%r281, %r280, %r279;
	st.volatile.shared.u32 	[%r53], %r281;
	ld.volatile.shared.u32 	%r282, [%r53+16];
	add.s32 	%r283, %r282, %r281;
	st.volatile.shared.u32 	[%r53], %r283;
	ld.volatile.shared.u32 	%r284, [%r53+8];
	add.s32 	%r285, %r284, %r283;
	st.volatile.shared.u32 	[%r53], %r285;
	ld.volatile.shared.u32 	%r286, [%r53+4];
	add.s32 	%r60, %r286, %r285;
	st.volatile.shared.u32 	[%r53], %r60;
	setp.ne.s32 	%p15, %r1, 0;
	@%p15 bra 	$L__BB1_26;
	mad.lo.s32 	%r287, %r2, %r62, %r3;
	mul.wide.s32 	%rd121, %r287, 4;
	add.s64 	%rd122, %rd2, %rd121;
	st.global.u32 	[%rd122], %r60;
$L__BB1_26:
	ret;

}


// ===== COMPILED SASS (sm_100) =====

	.target	sm_100

	.elftype	@"ET_EXEC"


//--------------------- .note.nv.tkinfo           --------------------------
	.section	.note.nv.tkinfo,"",@"SHT_NOTE"
	.sectionflags	@"SHF_NOTE_NV_TKINFO"
	.tkinfo
        /*0018*/ 	.word	0x00000002
        /*0030*/ 	.string	""
        /*0030*/ 	.string	"ptxas"
        /*0030*/ 	.string	"Cuda compilation tools, release 13.0, V13.0.88"
        /*0030*/ 	.string	"Build cuda_13.0.r13.0/compiler.36424714_0"
        /*0030*/ 	.string	"-arch sm_100 -m 64 "



//--------------------- .note.nv.cuinfo           --------------------------
	.section	.note.nv.cuinfo,"",@"SHT_NOTE"
	.sectionflags	@"SHF_NOTE_NV_CUINFO"
        /*0018*/ 	.short	0x0002
        /*001a*/ 	.short	0x0064
        /*001c*/ 	.short	0x0082
	.zero		2


//--------------------- .nv.info                  --------------------------
	.section	.nv.info,"",@"SHT_CUDA_INFO"
	.align	4


	//----- nvinfo : EIATTR_REGCOUNT
	.align		4
        /*0000*/ 	.byte	0x04, 0x2f
        /*0002*/ 	.short	(.L_1 - .L_0)
	.align		4
.L_0:
        /*0004*/ 	.word	index@(_Z6threshPfPjiS0_ifjS0_)
        /*0008*/ 	.word	0x00000011


	//----- nvinfo : EIATTR_FRAME_SIZE
	.align		4
.L_1:
        /*000c*/ 	.byte	0x04, 0x11
        /*000e*/ 	.short	(.L_3 - .L_2)
	.align		4
.L_2:
        /*0010*/ 	.word	index@(_Z6threshPfPjiS0_ifjS0_)
        /*0014*/ 	.word	0x00000000


	//----- nvinfo : EIATTR_REGCOUNT
	.align		4
.L_3:
        /*0018*/ 	.byte	0x04, 0x2f
        /*001a*/ 	.short	(.L_5 - .L_4)
	.align		4
.L_4:
        /*001c*/ 	.word	index@(_Z9outerprodPjiiiiS_)
        /*0020*/ 	.word	0x00000020


	//----- nvinfo : EIATTR_FRAME_SIZE
	.align		4
.L_5:
        /*0024*/ 	.byte	0x04, 0x11
        /*0026*/ 	.short	(.L_7 - .L_6)
	.align		4
.L_6:
        /*0028*/ 	.word	index@(_Z9outerprodPjiiiiS_)
        /*002c*/ 	.word	0x00000000


	//----- nvinfo : EIATTR_MIN_STACK_SIZE
	.align		4
.L_7:
        /*0030*/ 	.byte	0x04, 0x12
        /*0032*/ 	.short	(.L_9 - .L_8)
	.align		4
.L_8:
        /*0034*/ 	.word	index@(_Z9outerprodPjiiiiS_)
        /*0038*/ 	.word	0x00000000


	//----- nvinfo : EIATTR_MIN_STACK_SIZE
	.align		4
.L_9:
        /*003c*/ 	.byte	0x04, 0x12
        /*003e*/ 	.short	(.L_11 - .L_10)
	.align		4
.L_10:
        /*0040*/ 	.word	index@(_Z6threshPfPjiS0_ifjS0_)
        /*0044*/ 	.word	0x00000000
.L_11:


//--------------------- .nv.compat                --------------------------
	.section	.nv.compat,"",@"SHT_CUDA_COMPAT_INFO"
	.align	4
        /*0000*/ 	.byte	0x02, 0x09, 0x00, 0x00, 0x02, 0x02, 0x01, 0x00, 0x02, 0x05, 0x05, 0x00, 0x03, 0x07, 0x01, 0x01
        /*0010*/ 	.byte	0x02, 0x03, 0x00, 0x00, 0x02, 0x06, 0x01, 0x00, 0x04, 0x0b, 0x08, 0x00, 0x09, 0x00, 0x00, 0x00
        /*0020*/ 	.byte	0x00, 0x00, 0x00, 0x00


//--------------------- .nv.info._Z9outerprodPjiiiiS_ --------------------------
	.section	.nv.info._Z9outerprodPjiiiiS_,"",@"SHT_CUDA_INFO"
	.sectionflags	@""
	.align	4


	//----- nvinfo : EIATTR_CUDA_API_VERSION
	.align		4
        /*0000*/ 	.byte	0x04, 0x37
        /*0002*/ 	.short	(.L_13 - .L_12)
.L_12:
        /*0004*/ 	.word	0x00000082


	//----- nvinfo : EIATTR_KPARAM_INFO
	.align		4
.L_13:
        /*0008*/ 	.byte	0x04, 0x17
        /*000a*/ 	.short	(.L_15 - .L_14)
.L_14:
        /*000c*/ 	.word	0x00000000
        /*0010*/ 	.short	0x0005
        /*0012*/ 	.short	0x0018
        /*0014*/ 	.byte	0x00, 0xf5, 0x21, 0x00


	//----- nvinfo : EIATTR_KPARAM_INFO
	.align		4
.L_15:
        /*0018*/ 	.byte	0x04, 0x17
        /*001a*/ 	.short	(.L_17 - .L_16)
.L_16:
        /*001c*/ 	.word	0x00000000
        /*0020*/ 	.short	0x0004
        /*0022*/ 	.short	0x0014
        /*0024*/ 	.byte	0x00, 0xf0, 0x11, 0x00


	//----- nvinfo : EIATTR_KPARAM_INFO
	.align		4
.L_17:
        /*0028*/ 	.byte	0x04, 0x17
        /*002a*/ 	.short	(.L_19 - .L_18)
.L_18:
        /*002c*/ 	.word	0x00000000
        /*0030*/ 	.short	0x0003
        /*0032*/ 	.short	0x0010
        /*0034*/ 	.byte	0x00, 0xf0, 0x11, 0x00


	//----- nvinfo : EIATTR_KPARAM_INFO
	.align		4
.L_19:
        /*0038*/ 	.byte	0x04, 0x17
        /*003a*/ 	.short	(.L_21 - .L_20)
.L_20:
        /*003c*/ 	.word	0x00000000
        /*0040*/ 	.short	0x0002
        /*0042*/ 	.short	0x000c
        /*0044*/ 	.byte	0x00, 0xf0, 0x11, 0x00


	//----- nvinfo : EIATTR_KPARAM_INFO
	.align		4
.L_21:
        /*0048*/ 	.byte	0x04, 0x17
        /*004a*/ 	.short	(.L_23 - .L_22)
.L_22:
        /*004c*/ 	.word	0x00000000
        /*0050*/ 	.short	0x0001
        /*0052*/ 	.short	0x0008
        /*0054*/ 	.byte	0x00, 0xf0, 0x11, 0x00


	//----- nvinfo : EIATTR_KPARAM_INFO
	.align		4
.L_23:
        /*0058*/ 	.byte	0x04, 0x17
        /*005a*/ 	.short	(.L_25 - .L_24)
.L_24:
        /*005c*/ 	.word	0x00000000
        /*0060*/ 	.short	0x0000
        /*0062*/ 	.short	0x0000
        /*0064*/ 	.byte	0x00, 0xf5, 0x21, 0x00


	//----- nvinfo : EIATTR_SPARSE_MMA_MASK
	.align		4
.L_25:
        /*0068*/ 	.byte	0x03, 0x50
        /*006a*/ 	.short	0x0000


	//----- nvinfo : EIATTR_MAXREG_COUNT
	.align		4
        /*006c*/ 	.byte	0x03, 0x1b
        /*006e*/ 	.short	0x00ff


	//----- nvinfo : EIATTR_NUM_BARRIERS
	.align		4
        /*0070*/ 	.byte	0x02, 0x4c
        /*0072*/ 	.byte	0x01
	.zero		1


	//----- nvinfo : EIATTR_MERCURY_ISA_VERSION
	.align		4
        /*0074*/ 	.byte	0x03, 0x5f
        /*0076*/ 	.short	0x0101


	//----- nvinfo : EIATTR_VRC_CTA_INIT_COUNT
	.align		4
        /*0078*/ 	.byte	0x02, 0x4a
	.zero		1
	.zero		1


	//----- nvinfo : EIATTR_EXIT_INSTR_OFFSETS
	.align		4
        /*007c*/ 	.byte	0x04, 0x1c
        /*007e*/ 	.short	(.L_27 - .L_26)


	//   ....[0]....
.L_26:
        /*0080*/ 	.word	0x000000b0


	//   ....[1]....
        /*0084*/ 	.word	0x00000110


	//   ....[2]....
        /*0088*/ 	.word	0x00001570


	//   ....[3]....
        /*008c*/ 	.word	0x000016b0


	//   ....[4]....
        /*0090*/ 	.word	0x00001710


	//----- nvinfo : EIATTR_CRS_STACK_SIZE
	.align		4
.L_27:
        /*0094*/ 	.byte	0x04, 0x1e
        /*0096*/ 	.short	(.L_29 - .L_28)
.L_28:
        /*0098*/ 	.word	0x00000000


	//----- nvinfo : EIATTR_CBANK_PARAM_SIZE
	.align		4
.L_29:
        /*009c*/ 	.byte	0x03, 0x19
        /*009e*/ 	.short	0x0020


	//----- nvinfo : EIATTR_PARAM_CBANK
	.align		4
        /*00a0*/ 	.byte	0x04, 0x0a
        /*00a2*/ 	.short	(.L_31 - .L_30)
	.align		4
.L_30:
        /*00a4*/ 	.word	index@(.nv.constant0._Z9outerprodPjiiiiS_)
        /*00a8*/ 	.short	0x0380
        /*00aa*/ 	.short	0x0020


	//----- nvinfo : EIATTR_SW_WAR
	.align		4
.L_31:
        /*00ac*/ 	.byte	0x04, 0x36
        /*00ae*/ 	.short	(.L_33 - .L_32)
.L_32:
        /*00b0*/ 	.word	0x00000008
.L_33:


//--------------------- .nv.info._Z6threshPfPjiS0_ifjS0_ --------------------------
	.section	.nv.info._Z6threshPfPjiS0_ifjS0_,"",@"SHT_CUDA_INFO"
	.sectionflags	@""
	.align	4


	//----- nvinfo : EIATTR_CUDA_API_VERSION
	.align		4
        /*0000*/ 	.byte	0x04, 0x37
        /*0002*/ 	.short	(.L_35 - .L_34)
.L_34:
        /*0004*/ 	.word	0x00000082


	//----- nvinfo : EIATTR_KPARAM_INFO
	.align		4
.L_35:
        /*0008*/ 	.byte	0x04, 0x17
        /*000a*/ 	.short	(.L_37 - .L_36)
.L_36:
        /*000c*/ 	.word	0x00000000
        /*0010*/ 	.short	0x0007
        /*0012*/ 	.short	0x0030
        /*0014*/ 	.byte	0x00, 0xf5, 0x21, 0x00


	//----- nvinfo : EIATTR_KPARAM_INFO
	.align		4
.L_37:
        /*0018*/ 	.byte	0x04, 0x17
        /*001a*/ 	.short	(.L_39 - .L_38)
.L_38:
        /*001c*/ 	.word	0x00000000
        /*0020*/ 	.short	0x0006
        /*0022*/ 	.short	0x0028
        /*0024*/ 	.byte	0x00, 0xf0, 0x11, 0x00


	//----- nvinfo : EIATTR_KPARAM_INFO
	.align		4
.L_39:
        /*0028*/ 	.byte	0x04, 0x17
        /*002a*/ 	.short	(.L_41 - .L_40)
.L_40:
        /*002c*/ 	.word	0x00000000
        /*0030*/ 	.short	0x0005
        /*0032*/ 	.short	0x0024
        /*0034*/ 	.byte	0x00, 0xf0, 0x11, 0x00


	//----- nvinfo : EIATTR_KPARAM_INFO
	.align		4
.L_41:
        /*0038*/ 	.byte	0x04, 0x17
        /*003a*/ 	.short	(.L_43 - .L_42)
.L_42:
        /*003c*/ 	.word	0x00000000
        /*0040*/ 	.short	0x0004
        /*0042*/ 	.short	0x0020
        /*0044*/ 	.byte	0x00, 0xf0, 0x11, 0x00


	//----- nvinfo : EIATTR_KPARAM_INFO
	.align		4
.L_43:
        /*0048*/ 	.byte	0x04, 0x17
        /*004a*/ 	.short	(.L_45 - .L_44)
.L_44:
        /*004c*/ 	.word	0x00000000
        /*0050*/ 	.short	0x0003
        /*0052*/ 	.short	0x0018
        /*0054*/ 	.byte	0x00, 0xf5, 0x21, 0x00


	//----- nvinfo : EIATTR_KPARAM_INFO
	.align		4
.L_45:
        /*0058*/ 	.byte	0x04, 0x17
        /*005a*/ 	.short	(.L_47 - .L_46)
.L_46:
        /*005c*/ 	.word	0x00000000
        /*0060*/ 	.short	0x0002
        /*0062*/ 	.short	0x0010
        /*0064*/ 	.byte	0x00, 0xf0, 0x11, 0x00


	//----- nvinfo : EIATTR_KPARAM_INFO
	.align		4
.L_47:
        /*0068*/ 	.byte	0x04, 0x17
        /*006a*/ 	.short	(.L_49 - .L_48)
.L_48:
        /*006c*/ 	.word	0x00000000
        /*0070*/ 	.short	0x0001
        /*0072*/ 	.short	0x0008
        /*0074*/ 	.byte	0x00, 0xf5, 0x21, 0x00


	//----- nvinfo : EIATTR_KPARAM_INFO
	.align		4
.L_49:
        /*0078*/ 	.byte	0x04, 0x17
        /*007a*/ 	.short	(.L_51 - .L_50)
.L_50:
        /*007c*/ 	.word	0x00000000
        /*0080*/ 	.short	0x0000
        /*0082*/ 	.short	0x0000
        /*0084*/ 	.byte	0x00, 0xf5, 0x21, 0x00


	//----- nvinfo : EIATTR_SPARSE_MMA_MASK
	.align		4
.L_51:
        /*0088*/ 	.byte	0x03, 0x50
        /*008a*/ 	.short	0x0000


	//----- nvinfo : EIATTR_MAXREG_COUNT
	.align		4
        /*008c*/ 	.byte	0x03, 0x1b
        /*008e*/ 	.short	0x00ff


	//----- nvinfo : EIATTR_MERCURY_ISA_VERSION
	.align		4
        /*0090*/ 	.byte	0x03, 0x5f
        /*0092*/ 	.short	0x0101


	//----- nvinfo : EIATTR_VRC_CTA_INIT_COUNT
	.align		4
        /*0094*/ 	.byte	0x02, 0x4a
	.zero		1
	.zero		1


	//----- nvinfo : EIATTR_EXIT_INSTR_OFFSETS
	.align		4
        /*0098*/ 	.byte	0x04, 0x1c
        /*009a*/ 	.short	(.L_53 - .L_52)


	//   ....[0]....
.L_52:
        /*009c*/ 	.word	0x00000070


	//   ....[1]....
        /*00a0*/ 	.word	0x00001970


	//----- nvinfo : EIATTR_CRS_STACK_SIZE
	.align		4
.L_53:
        /*00a4*/ 	.byte	0x04, 0x1e
        /*00a6*/ 	.short	(.L_55 - .L_54)
.L_54:
        /*00a8*/ 	.word	0x00000000


	//----- nvinfo : EIATTR_CBANK_PARAM_SIZE
	.align		4
.L_55:
        /*00ac*/ 	.byte	0x03, 0x19
        /*00ae*/ 	.short	0x0038


	//----- nvinfo : EIATTR_PARAM_CBANK
	.align		4
        /*00b0*/ 	.byte	0x04, 0x0a
        /*00b2*/ 	.short	(.L_57 - .L_56)
	.align		4
.L_56:
        /*00b4*/ 	.word	index@(.nv.constant0._Z6threshPfPjiS0_ifjS0_)
        /*00b8*/ 	.short	0x0380
        /*00ba*/ 	.short	0x0038


	//----- nvinfo : EIATTR_SW_WAR
	.align		4
.L_57:
        /*00bc*/ 	.byte	0x04, 0x36
        /*00be*/ 	.short	(.L_59 - .L_58)
.L_58:
        /*00c0*/ 	.word	0x00000008
.L_59:


//--------------------- .nv.callgraph             --------------------------
	.section	.nv.callgraph,"",@"SHT_CUDA_CALLGRAPH"
	.align	4
	.sectionentsize	8
	.align		4
        /*0000*/ 	.word	0x00000000
	.align		4
        /*0004*/ 	.word	0xffffffff
	.align		4
        /*0008*/ 	.word	0x00000000
	.align		4
        /*000c*/ 	.word	0xfffffffe
	.align		4
        /*0010*/ 	.word	0x00000000
	.align		4
        /*0014*/ 	.word	0xfffffffd
	.align		4
        /*0018*/ 	.word	0x00000000
	.align		4
        /*001c*/ 	.word	0xfffffffc


//--------------------- .text._Z9outerprodPjiiiiS_ --------------------------
	.section	.text._Z9outerprodPjiiiiS_,"ax",@progbits
	.align	128
        .global         _Z9outerprodPjiiiiS_
        .type           _Z9outerprodPjiiiiS_,@function
        .size           _Z9outerprodPjiiiiS_,(.L_x_78 - _Z9outerprodPjiiiiS_)
        .other          _Z9outerprodPjiiiiS_,@"STO_CUDA_ENTRY STV_DEFAULT"
_Z9outerprodPjiiiiS_:
.text._Z9outerprodPjiiiiS_:
[----:B------:R-:W-:Y:S01]  /*0000*/  LDC R1, c[0x0][0x37c] ;  /* 0x0000df00ff017b82 */ /* 0x000fe20000000800 */
[----:B------:R-:W0:Y:S07]  /*0010*/  S2R R0, SR_CTAID.Y ;  /* 0x0000000000007919 */ /* 0x000e2e0000002600 */
[----:B------:R-:W0:Y:S01]  /*0020*/  S2UR UR4, SR_CTAID.X ;  /* 0x00000000000479c3 */ /* 0x000e220000002500 */
[----:B------:R-:W1:Y:S01]  /*0030*/  LDCU.64 UR6, c[0x0][0x390] ;  /* 0x00007200ff0677ac */ /* 0x000e620008000a00 */
[----:B------:R-:W2:Y:S01]  /*0040*/  S2R R3, SR_TID.X ;  /* 0x0000000000037919 */ /* 0x000ea20000002100 */
[----:B------:R-:W3:Y:S01]  /*0050*/  LDCU.64 UR8, c[0x0][0x358] ;  /* 0x00006b00ff0877ac */ /* 0x000ee20008000a00 */
[C---:B0-----:R-:W-:Y:S01]  /*0060*/  ISETP.LE.U32.AND P0, PT, R0.reuse, UR4, PT ;  /* 0x0000000400007c0c */ /* 0x041fe2000bf03070 */
[----:B-1----:R-:W-:Y:S01]  /*0070*/  UIADD3 UR4, UPT, UPT, UR4, UR6, URZ ;  /* 0x0000000604047290 */ /* 0x002fe2000fffe0ff */
[----:B------:R-:W-:-:S11]  /*0080*/  VIADD R0, R0, UR7 ;  /* 0x0000000700007c36 */ /* 0x000fd60008000000 */
[----:B--23--:R-:W-:Y:S05]  /*0090*/  @P0 BRA `(.L_x_0) ;  /* 0x0000000000200947 */ /* 0x00cfea0003800000 */
[----:B------:R-:W-:-:S13]  /*00a0*/  ISETP.NE.AND P0, PT, R3, RZ, PT ;  /* 0x000000ff0300720c */ /* 0x000fda0003f05270 */
[----:B------:R-:W-:Y:S05]  /*00b0*/  @P0 EXIT ;  /* 0x000000000000094d */ /* 0x000fea0003800000 */
[----:B------:R-:W0:Y:S08]  /*00c0*/  LDC R5, c[0x0][0x38c] ;  /* 0x0000e300ff057b82 */ /* 0x000e300000000800 */
[----:B------:R-:W1:Y:S01]  /*00d0*/  LDC.64 R2, c[0x0][0x398] ;  /* 0x0000e600ff027b82 */ /* 0x000e620000000a00 */
[----:B0-----:R-:W-:-:S04]  /*00e0*/  IMAD R5, R5, UR4, R0 ;  /* 0x0000000405057c24 */ /* 0x001fc8000f8e0200 */
[----:B-1----:R-:W-:-:S05]  /*00f0*/  IMAD.WIDE R2, R5, 0x4, R2 ;  /* 0x0000000405027825 */ /* 0x002fca00078e0202 */
[----:B------:R-:W-:Y:S01]  /*0100*/  STG.E desc[UR8][R2.64], RZ ;  /* 0x000000ff02007986 */ /* 0x000fe2000c101908 */
[----:B------:R-:W-:Y:S05]  /*0110*/  EXIT ;  /* 0x000000000000794d */ /* 0x000fea0003800000 */
.L_x_0:
[----:B------:R-:W0:Y:S01]  /*0120*/  LDC R7, c[0x0][0x388] ;  /* 0x0000e200ff077b82 */ /* 0x000e220000000800 */
[----:B------:R-:W-:Y:S01]  /*0130*/  BSSY.RECONVERGENT B0, `(.L_x_1) ;  /* 0x000012d000007945 */ /* 0x000fe20003800200 */
[----:B------:R-:W-:Y:S02]  /*0140*/  IMAD.MOV.U32 R8, RZ, RZ, RZ ;  /* 0x000000ffff087224 */ /* 0x000fe400078e00ff */
[----:B0-----:R-:W-:-:S04]  /*0150*/  IMAD R4, R7, UR4, RZ ;  /* 0x0000000407047c24 */ /* 0x001fc8000f8e02ff */
[C---:B------:R-:W-:Y:S01]  /*0160*/  IMAD.IADD R2, R4.reuse, 0x1, R3 ;  /* 0x0000000104027824 */ /* 0x040fe200078e0203 */
[----:B------:R-:W-:-:S04]  /*0170*/  IADD3 R5, PT, PT, R4, R7, RZ ;  /* 0x0000000704057210 */ /* 0x000fc80007ffe0ff */
[----:B------:R-:W-:-:S13]  /*0180*/  ISETP.GE.U32.AND P0, PT, R2, R5, PT ;  /* 0x000000050200720c */ /* 0x000fda0003f06070 */
[----:B------:R-:W-:Y:S05]  /*0190*/  @P0 BRA `(.L_x_2) ;  /* 0x0000001000980947 */ /* 0x000fea0003800000 */
[----:B------:R-:W-:Y:S01]  /*01a0*/  LOP3.LUT R6, RZ, R4, RZ, 0x33, !PT ;  /* 0x00000004ff067212 */ /* 0x000fe200078e33ff */
[----:B------:R-:W-:Y:S01]  /*01b0*/  BSSY.RECONVERGENT B1, `(.L_x_3) ;  /* 0x000009e000017945 */ /* 0x000fe20003800200 */
[----:B------:R-:W-:Y:S01]  /*01c0*/  VIADDMNMX.U32 R4, R2, 0x200, R5, !PT ;  /* 0x0000020002047846 */ /* 0x000fe20007800005 */
[----:B------:R-:W-:-:S03]  /*01d0*/  IMAD.MOV.U32 R8, RZ, RZ, RZ ;  /* 0x000000ffff087224 */ /* 0x000fc600078e00ff */
[----:B------:R-:W-:Y:S01]  /*01e0*/  IADD3 R4, PT, PT, -R3, R4, R6 ;  /* 0x0000000403047210 */ /* 0x000fe20007ffe106 */
[----:B------:R-:W-:-:S03]  /*01f0*/  IMAD R6, R0, R7, R3 ;  /* 0x0000000700067224 */ /* 0x000fc600078e0203 */
[C---:B------:R-:W-:Y:S02]  /*0200*/  ISETP.GE.U32.AND P0, PT, R4.reuse, 0x1e00, PT ;  /* 0x00001e000400780c */ /* 0x040fe40003f06070 */
[----:B------:R-:W-:-:S04]  /*0210*/  LEA.HI R4, R4, 0x1, RZ, 0x17 ;  /* 0x0000000104047811 */ /* 0x000fc800078fb8ff */
[----:B------:R-:W-:-:S07]  /*0220*/  LOP3.LUT R5, R4, 0xf, RZ, 0xc0, !PT ;  /* 0x0000000f04057812 */ /* 0x000fce00078ec0ff */
[----:B------:R-:W-:Y:S05]  /*0230*/  @!P0 BRA `(.L_x_4) ;  /* 0x0000000800548947 */ /* 0x000fea0003800000 */
[----:B------:R-:W-:Y:S01]  /*0240*/  LOP3.LUT R7, R4, 0xfffff0, RZ, 0xc0, !PT ;  /* 0x00fffff004077812 */ /* 0x000fe200078ec0ff */
[----:B------:R-:W-:Y:S01]  /*0250*/  HFMA2 R8, -RZ, RZ, 0, 0 ;  /* 0x00000000ff087431 */ /* 0x000fe200000001ff */
[----:B------:R-:W-:Y:S01]  /*0260*/  BSSY.RECONVERGENT B2, `(.L_x_5) ;  /* 0x0000090000027945 */ /* 0x000fe20003800200 */
[----:B------:R-:W-:Y:S01]  /*0270*/  IADD3 R6, PT, PT, R6, 0x1000, RZ ;  /* 0x0000100006067810 */ /* 0x000fe20007ffe0ff */
[----:B------:R-:W-:Y:S02]  /*0280*/  VIADD R2, R2, 0x1000 ;  /* 0x0000100002027836 */ /* 0x000fe40000000000 */
[----:B------:R-:W-:-:S07]  /*0290*/  IMAD.MOV R7, RZ, RZ, -R7 ;  /* 0x000000ffff077224 */ /* 0x000fce00078e0a07 */
.L_x_6:
[----:B------:R-:W0:Y:S01]  /*02a0*/  LDC.64 R12, c[0x0][0x380] ;  /* 0x0000e000ff0c7b82 */ /* 0x000e220000000a00 */
[----:B------:R-:W-:Y:S01]  /*02b0*/  VIADD R15, R2, 0xfffff000 ;  /* 0xfffff000020f7836 */ /* 0x000fe20000000000 */
[C---:B------:R-:W-:Y:S01]  /*02c0*/  IADD3 R17, PT, PT, R6.reuse, -0x1000, RZ ;  /* 0xfffff00006117810 */ /* 0x040fe20007ffe0ff */
[----:B------:R-:W-:Y:S01]  /*02d0*/  VIADD R9, R6, 0xfffff200 ;  /* 0xfffff20006097836 */ /* 0x000fe20000000000 */
[----:B------:R-:W-:Y:S01]  /*02e0*/  IADD3 R19, PT, PT, R2, -0xe00, RZ ;  /* 0xfffff20002137810 */ /* 0x000fe20007ffe0ff */
[----:B0-----:R-:W-:-:S04]  /*02f0*/  IMAD.WIDE.U32 R14, R15, 0x4, R12 ;  /* 0x000000040f0e7825 */ /* 0x001fc800078e000c */
[--C-:B------:R-:W-:Y:S01]  /*0300*/  IMAD.WIDE.U32 R16, R17, 0x4, R12.reuse ;  /* 0x0000000411107825 */ /* 0x100fe200078e000c */
[----:B------:R0:W2:Y:S03]  /*0310*/  LDG.E R23, desc[UR8][R14.64] ;  /* 0x000000080e177981 */ /* 0x0000a6000c1e1900 */
[--C-:B------:R-:W-:Y:S01]  /*0320*/  IMAD.WIDE.U32 R18, R19, 0x4, R12.reuse ;  /* 0x0000000413127825 */ /* 0x100fe200078e000c */
[----:B------:R-:W2:Y:S04]  /*0330*/  LDG.E R22, desc[UR8][R16.64] ;  /* 0x0000000810167981 */ /* 0x000ea8000c1e1900 */
[----:B------:R1:W3:Y:S01]  /*0340*/  LDG.E R10, desc[UR8][R18.64] ;  /* 0x00000008120a7981 */ /* 0x0002e2000c1e1900 */
[----:B0-----:R-:W-:-:S05]  /*0350*/  IMAD.WIDE.U32 R14, R9, 0x4, R12 ;  /* 0x00000004090e7825 */ /* 0x001fca00078e000c */
[----:B------:R0:W3:Y:S01]  /*0360*/  LDG.E R11, desc[UR8][R14.64] ;  /* 0x000000080e0b7981 */ /* 0x0000e2000c1e1900 */
[----:B------:R-:W-:Y:S01]  /*0370*/  IADD3 R29, PT, PT, R2, -0xa00, RZ ;  /* 0xfffff600021d7810 */ /* 0x000fe20007ffe0ff */
[----:B------:R-:W-:Y:S01]  /*0380*/  VIADD R21, R6, 0xfffff600 ;  /* 0xfffff60006157836 */ /* 0x000fe20000000000 */
[----:B-1----:R-:W-:Y:S01]  /*0390*/  IADD3 R19, PT, PT, R2, -0x800, RZ ;  /* 0xfffff80002137810 */ /* 0x002fe20007ffe0ff */
[----:B------:R-:W-:Y:S01]  /*03a0*/  VIADD R25, R6, 0xfffff400 ;  /* 0xfffff40006197836 */ /* 0x000fe20000000000 */
[----:B------:R-:W-:Y:S01]  /*03b0*/  IADD3 R27, PT, PT, R2, -0xc00, RZ ;  /* 0xfffff400021b7810 */ /* 0x000fe20007ffe0ff */
[----:B------:R-:W-:-:S04]  /*03c0*/  IMAD.WIDE.U32 R28, R29, 0x4, R12 ;  /* 0x000000041d1c7825 */ /* 0x000fc800078e000c */
[--C-:B------:R-:W-:Y:S01]  /*03d0*/  IMAD.WIDE.U32 R20, R21, 0x4, R12.reuse ;  /* 0x0000000415147825 */ /* 0x100fe200078e000c */
[----:B------:R-:W4:Y:S03]  /*03e0*/  LDG.E R9, desc[UR8][R28.64] ;  /* 0x000000081c097981 */ /* 0x000f26000c1e1900 */
[----:B0-----:R-:W-:Y:S01]  /*03f0*/  VIADD R15, R6, 0xfffff800 ;  /* 0xfffff800060f7836 */ /* 0x001fe20000000000 */
[----:B------:R-:W4:Y:S01]  /*0400*/  LDG.E R17, desc[UR8][R20.64] ;  /* 0x0000000814117981 */ /* 0x000f22000c1e1900 */
[----:B------:R-:W-:-:S04]  /*0410*/  IMAD.WIDE.U32 R18, R19, 0x4, R12 ;  /* 0x0000000413127825 */ /* 0x000fc800078e000c */
[--C-:B------:R-:W-:Y:S02]  /*0420*/  IMAD.WIDE.U32 R26, R27, 0x4, R12.reuse ;  /* 0x000000041b1a7825 */ /* 0x100fe400078e000c */
[----:B------:R-:W5:Y:S02]  /*0430*/  LDG.E R19, desc[UR8][R18.64] ;  /* 0x0000000812137981 */ /* 0x000f64000c1e1900 */
[--C-:B------:R-:W-:Y:S02]  /*0440*/  IMAD.WIDE.U32 R24, R25, 0x4, R12.reuse ;  /* 0x0000000419187825 */ /* 0x100fe400078e000c */
[----:B------:R0:W5:Y:S02]  /*0450*/  LDG.E R26, desc[UR8][R26.64] ;  /* 0x000000081a1a7981 */ /* 0x000164000c1e1900 */
[----:B------:R-:W-:Y:S02]  /*0460*/  IMAD.WIDE.U32 R14, R15, 0x4, R12 ;  /* 0x000000040f0e7825 */ /* 0x000fe400078e000c */
[----:B------:R1:W5:Y:S04]  /*0470*/  LDG.E R25, desc[UR8][R24.64] ;  /* 0x0000000818197981 */ /* 0x000368000c1e1900 */
[----:B------:R-:W5:Y:S01]  /*0480*/  LDG.E R16, desc[UR8][R14.64] ;  /* 0x000000080e107981 */ /* 0x000f62000c1e1900 */
[----:B0-----:R-:W-:Y:S01]  /*0490*/  VIADD R27, R6, 0xfffffa00 ;  /* 0xfffffa00061b7836 */ /* 0x001fe20000000000 */
[----:B-1----:R-:W-:-:S05]  /*04a0*/  IADD3 R24, PT, PT, R2, -0x400, RZ ;  /* 0xfffffc0002187810 */ /* 0x002fca0007ffe0ff */
[----:B------:R-:W-:-:S05]  /*04b0*/  IMAD.WIDE.U32 R20, R24, 0x4, R12 ;  /* 0x0000000418147825 */ /* 0x000fca00078e000c */
[----:B------:R0:W5:Y:S02]  /*04c0*/  LDG.E R24, desc[UR8][R20.64] ;  /* 0x0000000814187981 */ /* 0x000164000c1e1900 */
[----:B0-----:R-:W-:Y:S01]  /*04d0*/  VIADD R21, R6, 0xfffffe00 ;  /* 0xfffffe0006157836 */ /* 0x001fe20000000000 */
[----:B--2---:R-:W-:Y:S02]  /*04e0*/  LOP3.LUT R23, R22, R23, RZ, 0xc0, !PT ;  /* 0x0000001716177212 */ /* 0x004fe400078ec0ff */
[----:B---3--:R-:W-:Y:S02]  /*04f0*/  LOP3.LUT R22, R11, R10, RZ, 0xc0, !PT ;  /* 0x0000000a0b167212 */ /* 0x008fe400078ec0ff */
[----:B------:R-:W-:Y:S02]  /*0500*/  IADD3 R11, PT, PT, R2, -0x600, RZ ;  /* 0xfffffa00020b7810 */ /* 0x000fe40007ffe0ff */
[----:B------:R-:W-:Y:S03]  /*0510*/  POPC R23, R23 ;  /* 0x0000001700177309 */ /* 0x000fe60000000000 */
[----:B------:R-:W-:-:S05]  /*0520*/  IMAD.WIDE.U32 R28, R11, 0x4, R12 ;  /* 0x000000040b1c7825 */ /* 0x000fca00078e000c */
[----:B------:R-:W0:Y:S01]  /*0530*/  POPC R22, R22 ;  /* 0x0000001600167309 */ /* 0x000e220000000000 */
[--C-:B------:R-:W-:Y:S01]  /*0540*/  IMAD.WIDE.U32 R10, R27, 0x4, R12.reuse ;  /* 0x000000041b0a7825 */ /* 0x100fe200078e000c */
[----:B------:R-:W2:Y:S03]  /*0550*/  LDG.E R18, desc[UR8][R28.64] ;  /* 0x000000081c127981 */ /* 0x000ea6000c1e1900 */
[----:B------:R-:W-:Y:S01]  /*0560*/  VIADD R27, R6, 0xfffffc00 ;  /* 0xfffffc00061b7836 */ /* 0x000fe20000000000 */
[----:B----4-:R-:W-:Y:S01]  /*0570*/  LOP3.LUT R9, R17, R9, RZ, 0xc0, !PT ;  /* 0x0000000911097212 */ /* 0x010fe200078ec0ff */
[----:B------:R-:W2:Y:S02]  /*0580*/  LDG.E R11, desc[UR8][R10.64] ;  /* 0x000000080a0b7981 */ /* 0x000ea4000c1e1900 */
[----:B------:R-:W-:Y:S01]  /*0590*/  IMAD.WIDE.U32 R14, R27, 0x4, R12 ;  /* 0x000000041b0e7825 */ /* 0x000fe200078e000c */
[----:B------:R-:W-:-:S04]  /*05a0*/  IADD3 R27, PT, PT, R2, -0x200, RZ ;  /* 0xfffffe00021b7810 */ /* 0x000fc80007ffe0ff */
[----:B------:R1:W3:Y:S01]  /*05b0*/  LDG.E R29, desc[UR8][R14.64] ;  /* 0x000000080e1d7981 */ /* 0x0002e2000c1e1900 */
[----:B0-----:R-:W-:Y:S01]  /*05c0*/  IADD3 R8, PT, PT, R22, R23, R8 ;  /* 0x0000001716087210 */ /* 0x001fe20007ffe008 */
[----:B------:R-:W-:Y:S01]  /*05d0*/  IMAD.WIDE.U32 R22, R27, 0x4, R12 ;  /* 0x000000041b167825 */ /* 0x000fe200078e000c */
[----:B------:R-:W-:-:S04]  /*05e0*/  IADD3 R17, PT, PT, R2, 0x200, RZ ;  /* 0x0000020002117810 */ /* 0x000fc80007ffe0ff */
[----:B------:R0:W4:Y:S01]  /*05f0*/  LDG.E R27, desc[UR8][R22.64] ;  /* 0x00000008161b7981 */ /* 0x000122000c1e1900 */
[----:B-1----:R-:W-:-:S04]  /*0600*/  IMAD.WIDE.U32 R14, R21, 0x4, R12 ;  /* 0x00000004150e7825 */ /* 0x002fc800078e000c */
[--C-:B------:R-:W-:Y:S01]  /*0610*/  IMAD.WIDE.U32 R20, R2, 0x4, R12.reuse ;  /* 0x0000000402147825 */ /* 0x100fe200078e000c */
[----:B------:R1:W4:Y:S03]  /*0620*/  LDG.E R28, desc[UR8][R14.64] ;  /* 0x000000080e1c7981 */ /* 0x000326000c1e1900 */
[--C-:B0-----:R-:W-:Y:S01]  /*0630*/  IMAD.WIDE.U32 R22, R6, 0x4, R12.reuse ;  /* 0x0000000406167825 */ /* 0x101fe200078e000c */
[----:B------:R0:W4:Y:S01]  /*0640*/  LDG.E R10, desc[UR8][R20.64] ;  /* 0x00000008140a7981 */ /* 0x000122000c1e1900 */
[----:B-----5:R-:W-:Y:S02]  /*0650*/  LOP3.LUT R19, R16, R19, RZ, 0xc0, !PT ;  /* 0x0000001310137212 */ /* 0x020fe400078ec0ff */
[----:B------:R-:W-:Y:S02]  /*0660*/  LOP3.LUT R26, R25, R26, RZ, 0xc0, !PT ;  /* 0x0000001a191a7212 */ /* 0x000fe400078ec0ff */
[----:B------:R5:W4:Y:S01]  /*0670*/  LDG.E R25, desc[UR8][R22.64] ;  /* 0x0000000816197981 */ /* 0x000b22000c1e1900 */
[----:B-1----:R-:W-:-:S04]  /*0680*/  IMAD.WIDE.U32 R14, R17, 0x4, R12 ;  /* 0x00000004110e7825 */ /* 0x002fc800078e000c */
[----:B0-----:R-:W-:Y:S02]  /*0690*/  VIADD R21, R6, 0x200 ;  /* 0x0000020006157836 */ /* 0x001fe40000000000 */
[----:B------:R0:W4:Y:S02]  /*06a0*/  LDG.E R14, desc[UR8][R14.64] ;  /* 0x000000080e0e7981 */ /* 0x000124000c1e1900 */
[----:B------:R-:W-:Y:S01]  /*06b0*/  IMAD.WIDE.U32 R16, R21, 0x4, R12 ;  /* 0x0000000415107825 */ /* 0x000fe200078e000c */
[----:B------:R-:W-:-:S03]  /*06c0*/  IADD3 R21, PT, PT, R2, 0x400, RZ ;  /* 0x0000040002157810 */ /* 0x000fc60007ffe0ff */
[C---:B-----5:R-:W-:Y:S02]  /*06d0*/  VIADD R23, R6.reuse, 0x400 ;  /* 0x0000040006177836 */ /* 0x060fe40000000000 */
[--C-:B------:R-:W-:Y:S01]  /*06e0*/  IMAD.WIDE.U32 R20, R21, 0x4, R12.reuse ;  /* 0x0000000415147825 */ /* 0x100fe200078e000c */
[----:B------:R-:W5:Y:S03]  /*06f0*/  LDG.E R17, desc[UR8][R16.64] ;  /* 0x0000000810117981 */ /* 0x000f66000c1e1900 */
[----:B------:R-:W-:Y:S02]  /*0700*/  IMAD.WIDE.U32 R22, R23, 0x4, R12 ;  /* 0x0000000417167825 */ /* 0x000fe400078e000c */
[----:B------:R5:W5:Y:S04]  /*0710*/  LDG.E R20, desc[UR8][R20.64] ;  /* 0x0000000814147981 */ /* 0x000b68000c1e1900 */
[----:B------:R-:W5:Y:S01]  /*0720*/  LDG.E R23, desc[UR8][R22.64] ;  /* 0x0000000816177981 */ /* 0x000f62000c1e1900 */
[----:B0-----:R-:W-:Y:S01]  /*0730*/  VIADD R15, R6, 0x800 ;  /* 0x00000800060f7836 */ /* 0x001fe20000000000 */
[----:B--2---:R-:W-:-:S02]  /*0740*/  LOP3.LUT R18, R11, R18, RZ, 0xc0, !PT ;  /* 0x000000120b127212 */ /* 0x004fc400078ec0ff */
[----:B------:R-:W-:Y:S02]  /*0750*/  IADD3 R11, PT, PT, R2, 0x600, RZ ;  /* 0x00000600020b7810 */ /* 0x000fe40007ffe0ff */
[----:B---3--:R-:W-:Y:S02]  /*0760*/  LOP3.LUT R24, R29, R24, RZ, 0xc0, !PT ;  /* 0x000000181d187212 */ /* 0x008fe400078ec0ff */
[----:B----4-:R-:W-:Y:S01]  /*0770*/  LOP3.LUT R27, R28, R27, RZ, 0xc0, !PT ;  /* 0x0000001b1c1b7212 */ /* 0x010fe200078ec0ff */
[----:B------:R-:W-:-:S04]  /*0780*/  IMAD.WIDE.U32 R28, R11, 0x4, R12 ;  /* 0x000000040b1c7825 */ /* 0x000fc800078e000c */
[----:B------:R-:W-:Y:S02]  /*0790*/  VIADD R11, R6, 0x600 ;  /* 0x00000600060b7836 */ /* 0x000fe40000000000 */
[----:B------:R0:W2:Y:S01]  /*07a0*/  LDG.E R29, desc[UR8][R28.64] ;  /* 0x000000081c1d7981 */ /* 0x0000a2000c1e1900 */
[----:B------:R-:W-:Y:S01]  /*07b0*/  LOP3.LUT R25, R25, R10, RZ, 0xc0, !PT ;  /* 0x0000000a19197212 */ /* 0x000fe200078ec0ff */
[----:B------:R-:W-:-:S05]  /*07c0*/  IMAD.WIDE.U32 R10, R11, 0x4, R12 ;  /* 0x000000040b0a7825 */ /* 0x000fca00078e000c */
[----:B------:R1:W2:Y:S01]  /*07d0*/  LDG.E R22, desc[UR8][R10.64] ;  /* 0x000000080a167981 */ /* 0x0002a2000c1e1900 */
[----:B-----5:R-:W-:Y:S02]  /*07e0*/  LOP3.LUT R21, R17, R14, RZ, 0xc0, !PT ;  /* 0x0000000e11157212 */ /* 0x020fe400078ec0ff */
[----:B------:R-:W-:Y:S01]  /*07f0*/  IADD3 R17, PT, PT, R2, 0x800, RZ ;  /* 0x0000080002117810 */ /* 0x000fe20007ffe0ff */
[----:B------:R-:W-:Y:S01]  /*0800*/  IMAD.WIDE.U32 R14, R15, 0x4, R12 ;  /* 0x000000040f0e7825 */ /* 0x000fe200078e000c */
[----:B0-----:R-:W-:-:S03]  /*0810*/  LOP3.LUT R28, R23, R20, RZ, 0xc0, !PT ;  /* 0x00000014171c7212 */ /* 0x001fc600078ec0ff */
[--C-:B------:R-:W-:Y:S01]  /*0820*/  IMAD.WIDE.U32 R16, R17, 0x4, R12.reuse ;  /* 0x0000000411107825 */ /* 0x100fe200078e000c */
[----:B------:R-:W-:Y:S01]  /*0830*/  IADD3 R23, PT, PT, R2, 0xa00, RZ ;  /* 0x00000a0002177810 */ /* 0x000fe20007ffe0ff */
[----:B------:R-:W3:Y:S04]  /*0840*/  LDG.E R15, desc[UR8][R14.64] ;  /* 0x000000080e0f7981 */ /* 0x000ee8000c1e1900 */
[--C-:B-1----:R-:W-:Y:S01]  /*0850*/  IMAD.WIDE.U32 R10, R23, 0x4, R12.reuse ;  /* 0x00000004170a7825 */ /* 0x102fe200078e000c */
[----:B------:R-:W3:Y:S03]  /*0860*/  LDG.E R16, desc[UR8][R16.64] ;  /* 0x0000000810107981 */ /* 0x000ee6000c1e1900 */
[----:B------:R-:W-:Y:S01]  /*0870*/  VIADD R23, R6, 0xa00 ;  /* 0x00000a0006177836 */ /* 0x000fe20000000000 */
[----:B------:R0:W4:Y:S03]  /*0880*/  LDG.E R20, desc[UR8][R10.64] ;  /* 0x000000080a147981 */ /* 0x000126000c1e1900 */
[----:B0-----:R-:W-:-:S06]  /*0890*/  IMAD.WIDE.U32 R10, R23, 0x4, R12 ;  /* 0x00000004170a7825 */ /* 0x001fcc00078e000c */
[----:B------:R-:W4:Y:S01]  /*08a0*/  LDG.E R11, desc[UR8][R10.64] ;  /* 0x000000080a0b7981 */ /* 0x000f22000c1e1900 */
[----:B--2---:R-:W-:Y:S02]  /*08b0*/  LOP3.LUT R23, R22, R29, RZ, 0xc0, !PT ;  /* 0x0000001d16177212 */ /* 0x004fe400078ec0ff */
[----:B------:R-:W-:Y:S02]  /*08c0*/  IADD3 R29, PT, PT, R2, 0xc00, RZ ;  /* 0x00000c00021d7810 */ /* 0x000fe40007ffe0ff */
[----:B---3--:R-:W-:-:S03]  /*08d0*/  LOP3.LUT R22, R15, R16, RZ, 0xc0, !PT ;  /* 0x000000100f167212 */ /* 0x008fc600078ec0ff */
[----:B------:R-:W-:Y:S01]  /*08e0*/  IMAD.WIDE.U32 R16, R29, 0x4, R12 ;  /* 0x000000041d107825 */ /* 0x000fe200078e000c */
[----:B------:R-:W-:-:S03]  /*08f0*/  IADD3 R29, PT, PT, R2, 0xe00, RZ ;  /* 0x00000e00021d7810 */ /* 0x000fc60007ffe0ff */
[----:B------:R-:W-:Y:S02]  /*0900*/  VIADD R15, R6, 0xc00 ;  /* 0x00000c00060f7836 */ /* 0x000fe40000000000 */
[----:B------:R-:W2:Y:S02]  /*0910*/  LDG.E R16, desc[UR8][R16.64] ;  /* 0x0000000810107981 */ /* 0x000ea4000c1e1900 */
[----:B------:R-:W-:-:S06]  /*0920*/  IMAD.WIDE.U32 R14, R15, 0x4, R12 ;  /* 0x000000040f0e7825 */ /* 0x000fcc00078e000c */
[----:B------:R0:W2:Y:S01]  /*0930*/  LDG.E R15, desc[UR8][R14.64] ;  /* 0x000000080e0f7981 */ /* 0x0000a2000c1e1900 */
[----:B----4-:R-:W-:Y:S01]  /*0940*/  LOP3.LUT R20, R11, R20, RZ, 0xc0, !PT ;  /* 0x000000140b147212 */ /* 0x010fe200078ec0ff */
[----:B------:R-:W-:-:S04]  /*0950*/  IMAD.WIDE.U32 R10, R29, 0x4, R12 ;  /* 0x000000041d0a7825 */ /* 0x000fc800078e000c */
[----:B------:R-:W-:Y:S02]  /*0960*/  VIADD R29, R6, 0xe00 ;  /* 0x00000e00061d7836 */ /* 0x000fe40000000000 */
[----:B------:R1:W3:Y:S02]  /*0970*/  LDG.E R10, desc[UR8][R10.64] ;  /* 0x000000080a0a7981 */ /* 0x0002e4000c1e1900 */
[----:B------:R-:W-:-:S06]  /*0980*/  IMAD.WIDE.U32 R12, R29, 0x4, R12 ;  /* 0x000000041d0c7825 */ /* 0x000fcc00078e000c */
[----:B------:R-:W3:Y:S01]  /*0990*/  LDG.E R13, desc[UR8][R12.64] ;  /* 0x000000080c0d7981 */ /* 0x000ee2000c1e1900 */
[----:B------:R-:W-:Y:S08]  /*09a0*/  POPC R29, R26 ;  /* 0x0000001a001d7309 */ /* 0x000ff00000000000 */
[----:B------:R-:W4:Y:S08]  /*09b0*/  POPC R9, R9 ;  /* 0x0000000900097309 */ /* 0x000f300000000000 */
[----:B------:R-:W-:Y:S08]  /*09c0*/  POPC R19, R19 ;  /* 0x0000001300137309 */ /* 0x000ff00000000000 */
[----:B------:R-:W5:Y:S01]  /*09d0*/  POPC R18, R18 ;  /* 0x0000001200127309 */ /* 0x000f620000000000 */
[----:B----4-:R-:W-:-:S07]  /*09e0*/  IADD3 R8, PT, PT, R9, R29, R8 ;  /* 0x0000001d09087210 */ /* 0x010fce0007ffe008 */
[----:B------:R-:W-:Y:S08]  /*09f0*/  POPC R24, R24 ;  /* 0x0000001800187309 */ /* 0x000ff00000000000 */
[----:B------:R-:W4:Y:S01]  /*0a00*/  POPC R27, R27 ;  /* 0x0000001b001b7309 */ /* 0x000f220000000000 */
[----:B-----5:R-:W-:-:S07]  /*0a10*/  IADD3 R8, PT, PT, R18, R19, R8 ;  /* 0x0000001312087210 */ /* 0x020fce0007ffe008 */
[----:B------:R-:W-:Y:S08]  /*0a20*/  POPC R25, R25 ;  /* 0x0000001900197309 */ /* 0x000ff00000000000 */
[----:B0-----:R-:W0:Y:S01]  /*0a30*/  POPC R14, R21 ;  /* 0x00000015000e7309 */ /* 0x001e220000000000 */
[----:B------:R-:W-:-:S07]  /*0a40*/  IADD3 R7, PT, PT, R7, 0x10, RZ ;  /* 0x0000001007077810 */ /* 0x000fce0007ffe0ff */
[----:B------:R-:W-:Y:S01]  /*0a50*/  POPC R28, R28 ;  /* 0x0000001c001c7309 */ /* 0x000fe20000000000 */
[----:B----4-:R-:W-:-:S07]  /*0a60*/  IADD3 R8, PT, PT, R27, R24, R8 ;  /* 0x000000181b087210 */ /* 0x010fce0007ffe008 */
[----:B------:R-:W4:Y:S01]  /*0a70*/  POPC R23, R23 ;  /* 0x0000001700177309 */ /* 0x000f220000000000 */
[----:B------:R-:W-:-:S07]  /*0a80*/  ISETP.NE.AND P0, PT, R7, RZ, PT ;  /* 0x000000ff0700720c */ /* 0x000fce0003f05270 */
[----:B------:R-:W-:Y:S01]  /*0a90*/  POPC R22, R22 ;  /* 0x0000001600167309 */ /* 0x000fe20000000000 */
[----:B0-----:R-:W-:-:S07]  /*0aa0*/  IADD3 R8, PT, PT, R14, R25, R8 ;  /* 0x000000190e087210 */ /* 0x001fce0007ffe008 */
[----:B-1----:R-:W0:Y:S01]  /*0ab0*/  POPC R11, R20 ;  /* 0x00000014000b7309 */ /* 0x002e220000000000 */
[----:B----4-:R-:W-:Y:S01]  /*0ac0*/  IADD3 R8, PT, PT, R23, R28, R8 ;  /* 0x0000001c17087210 */ /* 0x010fe20007ffe008 */
[----:B------:R-:W-:Y:S01]  /*0ad0*/  VIADD R6, R6, 0x2000 ;  /* 0x0000200006067836 */ /* 0x000fe20000000000 */
[----:B------:R-:W-:Y:S02]  /*0ae0*/  IADD3 R2, PT, PT, R2, 0x2000, RZ ;  /* 0x0000200002027810 */ /* 0x000fe40007ffe0ff */
[----:B0-----:R-:W-:Y:S02]  /*0af0*/  IADD3 R8, PT, PT, R11, R22, R8 ;  /* 0x000000160b087210 */ /* 0x001fe40007ffe008 */
[----:B--2---:R-:W-:-:S06]  /*0b00*/  LOP3.LUT R15, R15, R16, RZ, 0xc0, !PT ;  /* 0x000000100f0f7212 */ /* 0x004fcc00078ec0ff */
[----:B------:R-:W-:Y:S01]  /*0b10*/  POPC R15, R15 ;  /* 0x0000000f000f7309 */ /* 0x000fe20000000000 */
[----:B---3--:R-:W-:-:S07]  /*0b20*/  LOP3.LUT R10, R13, R10, RZ, 0xc0, !PT ;  /* 0x0000000a0d0a7212 */ /* 0x008fce00078ec0ff */
[----:B------:R-:W0:Y:S02]  /*0b30*/  POPC R10, R10 ;  /* 0x0000000a000a7309 */ /* 0x000e240000000000 */
[----:B0-----:R-:W-:Y:S01]  /*0b40*/  IADD3 R8, PT, PT, R10, R15, R8 ;  /* 0x0000000f0a087210 */ /* 0x001fe20007ffe008 */
[----:B------:R-:W-:Y:S06]  /*0b50*/  @P0 BRA `(.L_x_6) ;  /* 0xfffffff400d00947 */ /* 0x000fec000383ffff */
[----:B------:R-:W-:Y:S05]  /*0b60*/  BSYNC.RECONVERGENT B2 ;  /* 0x0000000000027941 */ /* 0x000fea0003800200 */
.L_x_5:
[----:B------:R-:W-:Y:S01]  /*0b70*/  VIADD R6, R6, 0xfffff000 ;  /* 0xfffff00006067836 */ /* 0x000fe20000000000 */
[----:B------:R-:W-:-:S07]  /*0b80*/  IADD3 R2, PT, PT, R2, -0x1000, RZ ;  /* 0xfffff00002027810 */ /* 0x000fce0007ffe0ff */
.L_x_4:
[----:B------:R-:W-:Y:S05]  /*0b90*/  BSYNC.RECONVERGENT B1 ;  /* 0x0000000000017941 */ /* 0x000fea0003800200 */
.L_x_3:
[----:B------:R-:W-:-:S13]  /*0ba0*/  ISETP.NE.AND P0, PT, R5, RZ, PT ;  /* 0x000000ff0500720c */ /* 0x000fda0003f05270 */
[----:B------:R-:W-:Y:S05]  /*0bb0*/  @!P0 BRA `(.L_x_2) ;  /* 0x0000000800108947 */ /* 0x000fea0003800000 */
[----:B------:R-:W-:Y:S01]  /*0bc0*/  ISETP.GE.U32.AND P0, PT, R5, 0x8, PT ;  /* 0x000000080500780c */ /* 0x000fe20003f06070 */
[----:B------:R-:W-:Y:S01]  /*0bd0*/  BSSY.RECONVERGENT B1, `(.L_x_7) ;  /* 0x0000049000017945 */ /* 0x000fe20003800200 */
[----:B------:R-:W-:-:S04]  /*0be0*/  LOP3.LUT R7, R4, 0x7, RZ, 0xc0, !PT ;  /* 0x0000000704077812 */ /* 0x000fc800078ec0ff */
[----:B------:R-:W-:-:S07]  /*0bf0*/  ISETP.NE.AND P1, PT, R7, RZ, PT ;  /* 0x000000ff0700720c */ /* 0x000fce0003f25270 */
[----:B------:R-:W-:Y:S06]  /*0c00*/  @!P0 BRA `(.L_x_8) ;  /* 0x0000000400148947 */ /* 0x000fec0003800000 */
[----:B------:R-:W0:Y:S01]  /*0c10*/  LDC.64 R12, c[0x0][0x380] ;  /* 0x0000e000ff0c7b82 */ /* 0x000e220000000a00 */
[----:B------:R-:W-:Y:S01]  /*0c20*/  IADD3 R27, PT, PT, R6, 0x200, RZ ;  /* 0x00000200061b7810 */ /* 0x000fe20007ffe0ff */
[----:B------:R-:W-:Y:S01]  /*0c30*/  VIADD R17, R2, 0x200 ;  /* 0x0000020002117836 */ /* 0x000fe20000000000 */
[C---:B------:R-:W-:Y:S02]  /*0c40*/  IADD3 R15, PT, PT, R6.reuse, 0x400, RZ ;  /* 0x00000400060f7810 */ /* 0x040fe40007ffe0ff */
[----:B------:R-:W-:Y:S01]  /*0c50*/  IADD3 R29, PT, PT, R6, 0x600, RZ ;  /* 0x00000600061d7810 */ /* 0x000fe20007ffe0ff */
[C---:B------:R-:W-:Y:S02]  /*0c60*/  VIADD R5, R2.reuse, 0x600 ;  /* 0x0000060002057836 */ /* 0x040fe40000000000 */
[----:B------:R-:W-:Y:S01]  /*0c70*/  VIADD R21, R2, 0x400 ;  /* 0x0000040002157836 */ /* 0x000fe20000000000 */
[----:B------:R-:W-:Y:S01]  /*0c80*/  IADD3 R9, PT, PT, R6, 0x800, RZ ;  /* 0x0000080006097810 */ /* 0x000fe20007ffe0ff */
[----:B0-----:R-:W-:-:S04]  /*0c90*/  IMAD.WIDE.U32 R26, R27, 0x4, R12 ;  /* 0x000000041b1a7825 */ /* 0x001fc800078e000c */
[--C-:B------:R-:W-:Y:S02]  /*0ca0*/  IMAD.WIDE.U32 R16, R17, 0x4, R12.reuse ;  /* 0x0000000411107825 */ /* 0x100fe400078e000c */
[----:B------:R0:W2:Y:S02]  /*0cb0*/  LDG.E R26, desc[UR8][R26.64] ;  /* 0x000000081a1a7981 */ /* 0x0000a4000c1e1900 */
[--C-:B------:R-:W-:Y:S02]  /*0cc0*/  IMAD.WIDE.U32 R24, R6, 0x4, R12.reuse ;  /* 0x0000000406187825 */ /* 0x100fe400078e000c */
[----:B------:R1:W2:Y:S02]  /*0cd0*/  LDG.E R19, desc[UR8][R16.64] ;  /* 0x0000000810137981 */ /* 0x0002a4000c1e1900 */
[--C-:B------:R-:W-:Y:S02]  /*0ce0*/  IMAD.WIDE.U32 R14, R15, 0x4, R12.reuse ;  /* 0x000000040f0e7825 */ /* 0x100fe400078e000c */
[----:B------:R-:W3:Y:S02]  /*0cf0*/  LDG.E R24, desc[UR8][R24.64] ;  /* 0x0000000818187981 */ /* 0x000ee4000c1e1900 */
[----:B------:R-:W-:-:S04]  /*0d00*/  IMAD.WIDE.U32 R28, R29, 0x4, R12 ;  /* 0x000000041d1c7825 */ /* 0x000fc800078e000c */
[C-C-:B------:R-:W-:Y:S01]  /*0d10*/  IMAD.WIDE.U32 R10, R2.reuse, 0x4, R12.reuse ;  /* 0x00000004020a7825 */ /* 0x140fe200078e000c */
[----:B------:R4:W5:Y:S03]  /*0d20*/  LDG.E R23, desc[UR8][R28.64] ;  /* 0x000000081c177981 */ /* 0x000966000c1e1900 */
[----:B0-----:R-:W-:Y:S01]  /*0d30*/  VIADD R27, R2, 0xa00 ;  /* 0x00000a00021b7836 */ /* 0x001fe20000000000 */
[----:B------:R0:W5:Y:S01]  /*0d40*/  LDG.E R25, desc[UR8][R14.64] ;  /* 0x000000080e197981 */ /* 0x000162000c1e1900 */
[----:B-1----:R-:W-:-:S03]  /*0d50*/  IMAD.WIDE.U32 R16, R5, 0x4, R12 ;  /* 0x0000000405107825 */ /* 0x002fc600078e000c */
[----:B------:R-:W3:Y:S01]  /*0d60*/  LDG.E R11, desc[UR8][R10.64] ;  /* 0x000000080a0b7981 */ /* 0x000ee2000c1e1900 */
[----:B------:R-:W-:Y:S01]  /*0d70*/  VIADD R5, R2, 0x800 ;  /* 0x0000080002057836 */ /* 0x000fe20000000000 */
[----:B----4-:R-:W-:Y:S01]  /*0d80*/  IADD3 R29, PT, PT, R6, 0xa00, RZ ;  /* 0x00000a00061d7810 */ /* 0x010fe20007ffe0ff */
[----:B------:R-:W-:-:S04]  /*0d90*/  IMAD.WIDE.U32 R20, R21, 0x4, R12 ;  /* 0x0000000415147825 */ /* 0x000fc800078e000c */
[--C-:B0-----:R-:W-:Y:S01]  /*0da0*/  IMAD.WIDE.U32 R14, R27, 0x4, R12.reuse ;  /* 0x000000041b0e7825 */ /* 0x101fe200078e000c */
[----:B------:R0:W5:Y:S04]  /*0db0*/  LDG.E R18, desc[UR8][R20.64] ;  /* 0x0000000814127981 */ /* 0x000168000c1e1900 */
[----:B------:R1:W4:Y:S01]  /*0dc0*/  LDG.E R10, desc[UR8][R16.64] ;  /* 0x00000008100a7981 */ /* 0x000322000c1e1900 */
[----:B------:R-:W-:Y:S02]  /*0dd0*/  VIADD R27, R2, 0xc00 ;  /* 0x00000c00021b7836 */ /* 0x000fe40000000000 */
[----:B0-----:R-:W-:-:S04]  /*0de0*/  IMAD.WIDE.U32 R20, R9, 0x4, R12 ;  /* 0x0000000409147825 */ /* 0x001fc800078e000c */
[--C-:B-1----:R-:W-:Y:S01]  /*0df0*/  IMAD.WIDE.U32 R16, R5, 0x4, R12.reuse ;  /* 0x0000000405107825 */ /* 0x102fe200078e000c */
[----:B------:R-:W4:Y:S04]  /*0e00*/  LDG.E R22, desc[UR8][R20.64] ;  /* 0x0000000814167981 */ /* 0x000f28000c1e1900 */
[----:B------:R0:W4:Y:S04]  /*0e10*/  LDG.E R5, desc[UR8][R14.64] ;  /* 0x000000080e057981 */ /* 0x000128000c1e1900 */
[----:B------:R1:W4:Y:S01]  /*0e20*/  LDG.E R9, desc[UR8][R16.64] ;  /* 0x0000000810097981 */ /* 0x000322000c1e1900 */
[----:B0-----:R-:W-:Y:S01]  /*0e30*/  IMAD.WIDE.U32 R14, R29, 0x4, R12 ;  /* 0x000000041d0e7825 */ /* 0x001fe200078e000c */
[----:B------:R-:W-:-:S03]  /*0e40*/  IADD3 R29, PT, PT, R6, 0xc00, RZ ;  /* 0x00000c00061d7810 */ /* 0x000fc60007ffe0ff */
[--C-:B-1----:R-:W-:Y:S02]  /*0e50*/  IMAD.WIDE.U32 R16, R27, 0x4, R12.reuse ;  /* 0x000000041b107825 */ /* 0x102fe400078e000c */
[----:B------:R0:W4:Y:S02]  /*0e60*/  LDG.E R27, desc[UR8][R14.64] ;  /* 0x000000080e1b7981 */ /* 0x000124000c1e1900 */
[----:B------:R-:W-:Y:S02]  /*0e70*/  VIADD R21, R2, 0xe00 ;  /* 0x00000e0002157836 */ /* 0x000fe40000000000 */
[--C-:B------:R-:W-:Y:S01]  /*0e80*/  IMAD.WIDE.U32 R28, R29, 0x4, R12.reuse ;  /* 0x000000041d1c7825 */ /* 0x100fe200078e000c */
[----:B------:R-:W4:Y:S01]  /*0e90*/  LDG.E R16, desc[UR8][R16.64] ;  /* 0x0000000810107981 */ /* 0x000f22000c1e1900 */
[----:B0-----:R-:W-:Y:S02]  /*0ea0*/  IADD3 R15, PT, PT, R6, 0xe00, RZ ;  /* 0x00000e00060f7810 */ /* 0x001fe40007ffe0ff */
[----:B------:R-:W-:-:S02]  /*0eb0*/  IMAD.WIDE.U32 R20, R21, 0x4, R12 ;  /* 0x0000000415147825 */ /* 0x000fc400078e000c */
[----:B------:R-:W4:Y:S02]  /*0ec0*/  LDG.E R29, desc[UR8][R28.64] ;  /* 0x000000081c1d7981 */ /* 0x000f24000c1e1900 */
[----:B------:R-:W-:Y:S02]  /*0ed0*/  IMAD.WIDE.U32 R12, R15, 0x4, R12 ;  /* 0x000000040f0c7825 */ /* 0x000fe400078e000c */
[----:B------:R-:W4:Y:S04]  /*0ee0*/  LDG.E R20, desc[UR8][R20.64] ;  /* 0x0000000814147981 */ /* 0x000f28000c1e1900 */
[----:B------:R-:W4:Y:S01]  /*0ef0*/  LDG.E R13, desc[UR8][R12.64] ;  /* 0x000000080c0d7981 */ /* 0x000f22000c1e1900 */
[----:B------:R-:W-:Y:S01]  /*0f00*/  VIADD R2, R2, 0x1000 ;  /* 0x0000100002027836 */ /* 0x000fe20000000000 */
[----:B------:R-:W-:-:S02]  /*0f10*/  IADD3 R6, PT, PT, R6, 0x1000, RZ ;  /* 0x0000100006067810 */ /* 0x000fc40007ffe0ff */
[----:B--2---:R-:W-:-:S04]  /*0f20*/  LOP3.LUT R19, R26, R19, RZ, 0xc0, !PT ;  /* 0x000000131a137212 */ /* 0x004fc800078ec0ff */
[----:B------:R-:W-:Y:S01]  /*0f30*/  POPC R15, R19 ;  /* 0x00000013000f7309 */ /* 0x000fe20000000000 */
[----:B---3--:R-:W-:-:S07]  /*0f40*/  LOP3.LUT R11, R24, R11, RZ, 0xc0, !PT ;  /* 0x0000000b180b7212 */ /* 0x008fce00078ec0ff */
[----:B------:R-:W0:Y:S01]  /*0f50*/  POPC R11, R11 ;  /* 0x0000000b000b7309 */ /* 0x000e220000000000 */
[----:B-----5:R-:W-:Y:S02]  /*0f60*/  LOP3.LUT R18, R25, R18, RZ, 0xc0, !PT ;  /* 0x0000001219127212 */ /* 0x020fe400078ec0ff */
[----:B----4-:R-:W-:-:S05]  /*0f70*/  LOP3.LUT R10, R23, R10, RZ, 0xc0, !PT ;  /* 0x0000000a170a7212 */ /* 0x010fca00078ec0ff */
[----:B------:R-:W-:Y:S08]  /*0f80*/  POPC R14, R18 ;  /* 0x00000012000e7309 */ /* 0x000ff00000000000 */
[----:B------:R-:W1:Y:S01]  /*0f90*/  POPC R10, R10 ;  /* 0x0000000a000a7309 */ /* 0x000e620000000000 */
[----:B------:R-:W-:-:S07]  /*0fa0*/  LOP3.LUT R9, R22, R9, RZ, 0xc0, !PT ;  /* 0x0000000916097212 */ /* 0x000fce00078ec0ff */
[----:B------:R-:W-:Y:S01]  /*0fb0*/  POPC R22, R9 ;  /* 0x0000000900167309 */ /* 0x000fe20000000000 */
[----:B------:R-:W-:-:S07]  /*0fc0*/  LOP3.LUT R5, R27, R5, RZ, 0xc0, !PT ;  /* 0x000000051b057212 */ /* 0x000fce00078ec0ff */
[----:B------:R-:W2:Y:S01]  /*0fd0*/  POPC R5, R5 ;  /* 0x0000000500057309 */ /* 0x000ea20000000000 */
[----:B------:R-:W-:Y:S02]  /*0fe0*/  LOP3.LUT R16, R29, R16, RZ, 0xc0, !PT ;  /* 0x000000101d107212 */ /* 0x000fe400078ec0ff */
[----:B------:R-:W-:-:S05]  /*0ff0*/  LOP3.LUT R13, R13, R20, RZ, 0xc0, !PT ;  /* 0x000000140d0d7212 */ /* 0x000fca00078ec0ff */
[----:B------:R-:W-:Y:S01]  /*1000*/  POPC R16, R16 ;  /* 0x0000001000107309 */ /* 0x000fe20000000000 */
[----:B0-----:R-:W-:-:S07]  /*1010*/  IADD3 R11, PT, PT, R15, R11, R8 ;  /* 0x0000000b0f0b7210 */ /* 0x001fce0007ffe008 */
[----:B------:R-:W0:Y:S01]  /*1020*/  POPC R13, R13 ;  /* 0x0000000d000d7309 */ /* 0x000e220000000000 */
[----:B-1----:R-:W-:-:S04]  /*1030*/  IADD3 R11, PT, PT, R10, R14, R11 ;  /* 0x0000000e0a0b7210 */ /* 0x002fc80007ffe00b */
[----:B--2---:R-:W-:-:S04]  /*1040*/  IADD3 R11, PT, PT, R5, R22, R11 ;  /* 0x00000016050b7210 */ /* 0x004fc80007ffe00b */
[----:B0-----:R-:W-:-:S07]  /*1050*/  IADD3 R8, PT, PT, R13, R16, R11 ;  /* 0x000000100d087210 */ /* 0x001fce0007ffe00b */
.L_x_8:
[----:B------:R-:W-:Y:S05]  /*1060*/  BSYNC.RECONVERGENT B1 ;  /* 0x0000000000017941 */ /* 0x000fea0003800200 */
.L_x_7:
[----:B------:R-:W-:Y:S05]  /*1070*/  @!P1 BRA `(.L_x_2) ;  /* 0x0000000000e09947 */ /* 0x000fea0003800000 */
[----:B------:R-:W-:Y:S01]  /*1080*/  ISETP.GE.U32.AND P0, PT, R7, 0x4, PT ;  /* 0x000000040700780c */ /* 0x000fe20003f06070 */
[----:B------:R-:W-:Y:S01]  /*1090*/  BSSY.RECONVERGENT B1, `(.L_x_9) ;  /* 0x0000027000017945 */ /* 0x000fe20003800200 */
[----:B------:R-:W-:-:S04]  /*10a0*/  LOP3.LUT R9, R4, 0x3, RZ, 0xc0, !PT ;  /* 0x0000000304097812 */ /* 0x000fc800078ec0ff */
[----:B------:R-:W-:-:S07]  /*10b0*/  ISETP.NE.AND P1, PT, R9, RZ, PT ;  /* 0x000000ff0900720c */ /* 0x000fce0003f25270 */
[----:B------:R-:W-:Y:S06]  /*10c0*/  @!P0 BRA `(.L_x_10) ;  /* 0x00000000008c8947 */ /* 0x000fec0003800000 */
[----:B------:R-:W0:Y:S01]  /*10d0*/  LDC.64 R4, c[0x0][0x380] ;  /* 0x0000e000ff047b82 */ /* 0x000e220000000a00 */
[----:B------:R-:W-:Y:S01]  /*10e0*/  VIADD R15, R2, 0x200 ;  /* 0x00000200020f7836 */ /* 0x000fe20000000000 */
[----:B------:R-:W-:Y:S01]  /*10f0*/  IADD3 R21, PT, PT, R6, 0x200, RZ ;  /* 0x0000020006157810 */ /* 0x000fe20007ffe0ff */
[----:B------:R-:W-:Y:S01]  /*1100*/  VIADD R11, R2, 0x400 ;  /* 0x00000400020b7836 */ /* 0x000fe20000000000 */
[----:B------:R-:W-:Y:S01]  /*1110*/  IADD3 R13, PT, PT, R6, 0x400, RZ ;  /* 0x00000400060d7810 */ /* 0x000fe20007ffe0ff */
[----:B------:R-:W-:Y:S01]  /*1120*/  VIADD R23, R2, 0x600 ;  /* 0x0000060002177836 */ /* 0x000fe20000000000 */
[----:B------:R-:W-:Y:S01]  /*1130*/  IADD3 R25, PT, PT, R6, 0x600, RZ ;  /* 0x0000060006197810 */ /* 0x000fe20007ffe0ff */
[----:B0-----:R-:W-:-:S04]  /*1140*/  IMAD.WIDE.U32 R14, R15, 0x4, R4 ;  /* 0x000000040f0e7825 */ /* 0x001fc800078e0004 */
[--C-:B------:R-:W-:Y:S01]  /*1150*/  IMAD.WIDE.U32 R20, R21, 0x4, R4.reuse ;  /* 0x0000000415147825 */ /* 0x100fe200078e0004 */
[----:B------:R0:W2:Y:S03]  /*1160*/  LDG.E R7, desc[UR8][R14.64] ;  /* 0x000000080e077981 */ /* 0x0000a6000c1e1900 */
[--C-:B------:R-:W-:Y:S02]  /*1170*/  IMAD.WIDE.U32 R18, R2, 0x4, R4.reuse ;  /* 0x0000000402127825 */ /* 0x100fe400078e0004 */
[----:B------:R-:W2:Y:S02]  /*1180*/  LDG.E R20, desc[UR8][R20.64] ;  /* 0x0000000814147981 */ /* 0x000ea4000c1e1900 */
[--C-:B------:R-:W-:Y:S02]  /*1190*/  IMAD.WIDE.U32 R16, R6, 0x4, R4.reuse ;  /* 0x0000000406107825 */ /* 0x100fe400078e0004 */
[----:B------:R-:W3:Y:S02]  /*11a0*/  LDG.E R18, desc[UR8][R18.64] ;  /* 0x0000000812127981 */ /* 0x000ee4000c1e1900 */
[----:B------:R-:W-:-:S02]  /*11b0*/  IMAD.WIDE.U32 R10, R11, 0x4, R4 ;  /* 0x000000040b0a7825 */ /* 0x000fc400078e0004 */
[----:B------:R-:W3:Y:S02]  /*11c0*/  LDG.E R17, desc[UR8][R16.64] ;  /* 0x0000000810117981 */ /* 0x000ee4000c1e1900 */
[--C-:B------:R-:W-:Y:S02]  /*11d0*/  IMAD.WIDE.U32 R12, R13, 0x4, R4.reuse ;  /* 0x000000040d0c7825 */ /* 0x100fe400078e0004 */
[----:B------:R-:W4:Y:S02]  /*11e0*/  LDG.E R10, desc[UR8][R10.64] ;  /* 0x000000080a0a7981 */ /* 0x000f24000c1e1900 */
[--C-:B0-----:R-:W-:Y:S02]  /*11f0*/  IMAD.WIDE.U32 R14, R23, 0x4, R4.reuse ;  /* 0x00000004170e7825 */ /* 0x101fe400078e0004 */
[----:B------:R-:W4:Y:S02]  /*1200*/  LDG.E R13, desc[UR8][R12.64] ;  /* 0x000000080c0d7981 */ /* 0x000f24000c1e1900 */
[----:B------:R-:W-:-:S02]  /*1210*/  IMAD.WIDE.U32 R4, R25, 0x4, R4 ;  /* 0x0000000419047825 */ /* 0x000fc400078e0004 */
[----:B------:R-:W5:Y:S04]  /*1220*/  LDG.E R14, desc[UR8][R14.64] ;  /* 0x000000080e0e7981 */ /* 0x000f68000c1e1900 */
[----:B------:R-:W5:Y:S01]  /*1230*/  LDG.E R5, desc[UR8][R4.64] ;  /* 0x0000000804057981 */ /* 0x000f62000c1e1900 */
[----:B------:R-:W-:Y:S01]  /*1240*/  VIADD R2, R2, 0x800 ;  /* 0x0000080002027836 */ /* 0x000fe20000000000 */
[----:B------:R-:W-:Y:S02]  /*1250*/  IADD3 R6, PT, PT, R6, 0x800, RZ ;  /* 0x0000080006067810 */ /* 0x000fe40007ffe0ff */
[----:B--2---:R-:W-:Y:S02]  /*1260*/  LOP3.LUT R7, R20, R7, RZ, 0xc0, !PT ;  /* 0x0000000714077212 */ /* 0x004fe400078ec0ff */
[----:B---3--:R-:W-:-:S04]  /*1270*/  LOP3.LUT R17, R17, R18, RZ, 0xc0, !PT ;  /* 0x0000001211117212 */ /* 0x008fc800078ec0ff */
[----:B------:R-:W-:Y:S01]  /*1280*/  POPC R7, R7 ;  /* 0x0000000700077309 */ /* 0x000fe20000000000 */
[----:B----4-:R-:W-:-:S07]  /*1290*/  LOP3.LUT R16, R13, R10, RZ, 0xc0, !PT ;  /* 0x0000000a0d107212 */ /* 0x010fce00078ec0ff */
[----:B------:R-:W0:Y:S01]  /*12a0*/  POPC R17, R17 ;  /* 0x0000001100117309 */ /* 0x000e220000000000 */
[----:B-----5:R-:W-:-:S07]  /*12b0*/  LOP3.LUT R18, R5, R14, RZ, 0xc0, !PT ;  /* 0x0000000e05127212 */ /* 0x020fce00078ec0ff */
[----:B------:R-:W-:Y:S08]  /*12c0*/  POPC R19, R16 ;  /* 0x0000001000137309 */ /* 0x000ff00000000000 */
[----:B------:R-:W1:Y:S01]  /*12d0*/  POPC R18, R18 ;  /* 0x0000001200127309 */ /* 0x000e620000000000 */
[----:B0-----:R-:W-:-:S04]  /*12e0*/  IADD3 R8, PT, PT, R7, R17, R8 ;  /* 0x0000001107087210 */ /* 0x001fc80007ffe008 */
[----:B-1----:R-:W-:-:S07]  /*12f0*/  IADD3 R8, PT, PT, R18, R19, R8 ;  /* 0x0000001312087210 */ /* 0x002fce0007ffe008 */
.L_x_10:
[----:B------:R-:W-:Y:S05]  /*1300*/  BSYNC.RECONVERGENT B1 ;  /* 0x0000000000017941 */ /* 0x000fea0003800200 */
.L_x_9:
[----:B------:R-:W-:Y:S05]  /*1310*/  @!P1 BRA `(.L_x_2) ;  /* 0x0000000000389947 */ /* 0x000fea0003800000 */
[----:B------:R-:W0:Y:S01]  /*1320*/  LDC.64 R12, c[0x0][0x380] ;  /* 0x0000e000ff0c7b82 */ /* 0x000e220000000a00 */
[----:B------:R-:W-:-:S07]  /*1330*/  IMAD.MOV R9, RZ, RZ, -R9 ;  /* 0x000000ffff097224 */ /* 0x000fce00078e0a09 */
.L_x_11:
[----:B0-----:R-:W-:-:S04]  /*1340*/  IMAD.WIDE.U32 R4, R2, 0x4, R12 ;  /* 0x0000000402047825 */ /* 0x001fc800078e000c */
[----:B------:R-:W-:Y:S02]  /*1350*/  IMAD.WIDE.U32 R10, R6, 0x4, R12 ;  /* 0x00000004060a7825 */ /* 0x000fe400078e000c */
[----:B------:R-:W2:Y:S04]  /*1360*/  LDG.E R4, desc[UR8][R4.64] ;  /* 0x0000000804047981 */ /* 0x000ea8000c1e1900 */
[----:B------:R-:W2:Y:S01]  /*1370*/  LDG.E R11, desc[UR8][R10.64] ;  /* 0x000000080a0b7981 */ /* 0x000ea2000c1e1900 */
[----:B------:R-:W-:Y:S01]  /*1380*/  IADD3 R9, PT, PT, R9, 0x1, RZ ;  /* 0x0000000109097810 */ /* 0x000fe20007ffe0ff */
[----:B------:R-:W-:Y:S02]  /*1390*/  VIADD R2, R2, 0x200 ;  /* 0x0000020002027836 */ /* 0x000fe40000000000 */
[----:B------:R-:W-:Y:S01]  /*13a0*/  VIADD R6, R6, 0x200 ;  /* 0x0000020006067836 */ /* 0x000fe20000000000 */
[----:B------:R-:W-:-:S02]  /*13b0*/  ISETP.NE.AND P0, PT, R9, RZ, PT ;  /* 0x000000ff0900720c */ /* 0x000fc40003f05270 */
[----:B--2---:R-:W-:-:S06]  /*13c0*/  LOP3.LUT R7, R11, R4, RZ, 0xc0, !PT ;  /* 0x000000040b077212 */ /* 0x004fcc00078ec0ff */
[----:B------:R-:W0:Y:S02]  /*13d0*/  POPC R7, R7 ;  /* 0x0000000700077309 */ /* 0x000e240000000000 */
[----:B0-----:R-:W-:-:S03]  /*13e0*/  IADD3 R8, PT, PT, R7, R8, RZ ;  /* 0x0000000807087210 */ /* 0x001fc60007ffe0ff */
[----:B------:R-:W-:Y:S05]  /*13f0*/  @P0 BRA `(.L_x_11) ;  /* 0xfffffffc00d00947 */ /* 0x000fea000383ffff */
.L_x_2:
[----:B------:R-:W-:Y:S05]  /*1400*/  BSYNC.RECONVERGENT B0 ;  /* 0x0000000000007941 */ /* 0x000fea0003800200 */
.L_x_1:
[----:B------:R-:W0:Y:S01]  /*1410*/  S2UR UR6, SR_CgaCtaId ;  /* 0x00000000000679c3 */ /* 0x000e220000008800 */
[----:B------:R-:W-:Y:S01]  /*1420*/  UMOV UR5, 0x400 ;  /* 0x0000040000057882 */ /* 0x000fe20000000000 */
[C---:B------:R-:W-:Y:S02]  /*1430*/  ISETP.GT.U32.AND P1, PT, R3.reuse, 0xff, PT ;  /* 0x000000ff0300780c */ /* 0x040fe40003f24070 */
[----:B------:R-:W-:Y:S01]  /*1440*/  ISETP.GT.U32.AND P0, PT, R3, 0x7f, PT ;  /* 0x0000007f0300780c */ /* 0x000fe20003f04070 */
[----:B0-----:R-:W-:-:S06]  /*1450*/  ULEA UR5, UR6, UR5, 0x18 ;  /* 0x0000000506057291 */ /* 0x001fcc000f8ec0ff */
[----:B------:R-:W-:-:S05]  /*1460*/  LEA R5, R3, UR5, 0x2 ;  /* 0x0000000503057c11 */ /* 0x000fca000f8e10ff */
[----:B------:R-:W-:Y:S01]  /*1470*/  STS [R5], R8 ;  /* 0x0000000805007388 */ /* 0x000fe20000000800 */
[----:B------:R-:W-:Y:S06]  /*1480*/  BAR.SYNC.DEFER_BLOCKING 0x0 ;  /* 0x0000000000007b1d */ /* 0x000fec0000010000 */
[----:B------:R-:W0:Y:S02]  /*1490*/  @!P1 LDS R7, [R5+0x400] ;  /* 0x0004000005079984 */ /* 0x000e240000000800 */
[----:B0-----:R-:W-:-:S05]  /*14a0*/  @!P1 IADD3 R8, PT, PT, R8, R7, RZ ;  /* 0x0000000708089210 */ /* 0x001fca0007ffe0ff */
[----:B------:R-:W-:Y:S01]  /*14b0*/  @!P1 STS [R5], R8 ;  /* 0x0000000805009388 */ /* 0x000fe20000000800 */
[----:B------:R-:W-:Y:S01]  /*14c0*/  BAR.SYNC.DEFER_BLOCKING 0x0 ;  /* 0x0000000000007b1d */ /* 0x000fe20000010000 */
[----:B------:R-:W-:-:S05]  /*14d0*/  ISETP.GT.U32.AND P1, PT, R3, 0x3f, PT ;  /* 0x0000003f0300780c */ /* 0x000fca0003f24070 */
[----:B------:R-:W0:Y:S02]  /*14e0*/  @!P0 LDS R7, [R5+0x200] ;  /* 0x0002000005078984 */ /* 0x000e240000000800 */
[----:B0-----:R-:W-:-:S05]  /*14f0*/  @!P0 IMAD.IADD R8, R8, 0x1, R7 ;  /* 0x0000000108088824 */ /* 0x001fca00078e0207 */
[----:B------:R-:W-:Y:S01]  /*1500*/  @!P0 STS [R5], R8 ;  /* 0x0000000805008388 */ /* 0x000fe20000000800 */
[----:B------:R-:W-:Y:S01]  /*1510*/  BAR.SYNC.DEFER_BLOCKING 0x0 ;  /* 0x0000000000007b1d */ /* 0x000fe20000010000 */
[----:B------:R-:W-:-:S05]  /*1520*/  ISETP.GT.U32.AND P0, PT, R3, 0x1f, PT ;  /* 0x0000001f0300780c */ /* 0x000fca0003f04070 */
[----:B------:R-:W0:Y:S02]  /*1530*/  @!P1 LDS R7, [R5+0x100] ;  /* 0x0001000005079984 */ /* 0x000e240000000800 */
[----:B0-----:R-:W-:-:S05]  /*1540*/  @!P1 IADD3 R8, PT, PT, R8, R7, RZ ;  /* 0x0000000708089210 */ /* 0x001fca0007ffe0ff */
[----:B------:R0:W-:Y:S01]  /*1550*/  @!P1 STS [R5], R8 ;  /* 0x0000000805009388 */ /* 0x0001e20000000800 */
[----:B------:R-:W-:Y:S06]  /*1560*/  BAR.SYNC.DEFER_BLOCKING 0x0 ;  /* 0x0000000000007b1d */ /* 0x000fec0000010000 */
[----:B------:R-:W-:Y:S05]  /*1570*/  @P0 EXIT ;  /* 0x000000000000094d */ /* 0x000fea0003800000 */
[----:B------:R-:W0:Y:S01]  /*1580*/  LDS R7, [R5+0x80] ;  /* 0x0000800005077984 */ /* 0x000e220000000800 */
[----:B------:R-:W-:Y:S01]  /*1590*/  ISETP.NE.AND P0, PT, R3, RZ, PT ;  /* 0x000000ff0300720c */ /* 0x000fe20003f05270 */
[----:B0-----:R-:W-:-:S05]  /*15a0*/  IMAD.IADD R8, R7, 0x1, R8 ;  /* 0x0000000107087824 */ /* 0x001fca00078e0208 */
[----:B------:R-:W-:Y:S04]  /*15b0*/  STS [R5], R8 ;  /* 0x0000000805007388 */ /* 0x000fe80000000800 */
[----:B------:R-:W0:Y:S02]  /*15c0*/  LDS R7, [R5+0x40] ;  /* 0x0000400005077984 */ /* 0x000e240000000800 */
[----:B0-----:R-:W-:-:S05]  /*15d0*/  IADD3 R2, PT, PT, R8, R7, RZ ;  /* 0x0000000708027210 */ /* 0x001fca0007ffe0ff */
[----:B------:R-:W-:Y:S04]  /*15e0*/  STS [R5], R2 ;  /* 0x0000000205007388 */ /* 0x000fe80000000800 */
[----:B------:R-:W0:Y:S02]  /*15f0*/  LDS R7, [R5+0x20] ;  /* 0x0000200005077984 */ /* 0x000e240000000800 */
        /* <DEDUP_REMOVED lines=10> */
[----:B------:R0:W-:Y:S01]  /*16a0*/  STS [R5], R7 ;  /* 0x0000000705007388 */ /* 0x0001e20000000800 */
[----:B------:R-:W-:Y:S05]  /*16b0*/  @P0 EXIT ;  /* 0x000000000000094d */ /* 0x000fea0003800000 */
[----:B0-----:R-:W0:Y:S08]  /*16c0*/  LDC R5, c[0x0][0x38c] ;  /* 0x0000e300ff057b82 */ /* 0x001e300000000800 */
[----:B------:R-:W1:Y:S01]  /*16d0*/  LDC.64 R2, c[0x0][0x398] ;  /* 0x0000e600ff027b82 */ /* 0x000e620000000a00 */
[----:B0-----:R-:W-:-:S04]  /*16e0*/  IMAD R5, R5, UR4, R0 ;  /* 0x0000000405057c24 */ /* 0x001fc8000f8e0200 */
[----:B-1----:R-:W-:-:S05]  /*16f0*/  IMAD.WIDE R2, R5, 0x4, R2 ;  /* 0x0000000405027825 */ /* 0x002fca00078e0202 */
[----:B------:R-:W-:Y:S01]  /*1700*/  STG.E desc[UR8][R2.64], R7 ;  /* 0x0000000702007986 */ /* 0x000fe2000c101908 */
[----:B------:R-:W-:Y:S05]  /*1710*/  EXIT ;  /* 0x000000000000794d */ /* 0x000fea0003800000 */
.L_x_12:
[----:B------:R-:W-:-:S00]  /*1720*/  BRA `(.L_x_12) ;  /* 0xfffffffc00fc7947 */ /* 0x000fc0000383ffff */
[----:B------:R-:W-:-:S00]  /*1730*/  NOP ;  /* 0x0000000000007918 */ /* 0x000fc00000000000 */
        /* <DEDUP_REMOVED lines=12> */
.L_x_78:


//--------------------- .text._Z6threshPfPjiS0_ifjS0_ --------------------------
	.section	.text._Z6threshPfPjiS0_ifjS0_,"ax",@progbits
	.align	128
        .global         _Z6threshPfPjiS0_ifjS0_
        .type           _Z6threshPfPjiS0_ifjS0_,@function
        .size           _Z6threshPfPjiS0_ifjS0_,(.L_x_79 - _Z6threshPfPjiS0_ifjS0_)
        .other          _Z6threshPfPjiS0_ifjS0_,@"STO_CUDA_ENTRY STV_DEFAULT"
_Z6threshPfPjiS0_ifjS0_:
.text._Z6threshPfPjiS0_ifjS0_:
[----:B------:R-:W-:Y:S01]  /*0000*/  LDC R1, c[0x0][0x37c] ;  /* 0x0000df00ff017b82 */ /* 0x000fe20000000800 */
[----:B------:R-:W0:Y:S07]  /*0010*/  S2R R11, SR_TID.X ;  /* 0x00000000000b7919 */ /* 0x000e2e0000002100 */
[----:B------:R-:W0:Y:S01]  /*0020*/  S2UR UR4, SR_CTAID.X ;  /* 0x00000000000479c3 */ /* 0x000e220000002500 */
[----:B------:R-:W1:Y:S07]  /*0030*/  LDCU UR5, c[0x0][0x3a0] ;  /* 0x00007400ff0577ac */ /* 0x000e6e0008000800 */
[----:B------:R-:W0:Y:S02]  /*0040*/  LDC R0, c[0x0][0x360] ;  /* 0x0000d800ff007b82 */ /* 0x000e240000000800 */
[----:B0-----:R-:W-:-:S05]  /*0050*/  IMAD R11, R0, UR4, R11 ;  /* 0x00000004000b7c24 */ /* 0x001fca000f8e020b */
[----:B-1----:R-:W-:-:S13]  /*0060*/  ISETP.GE.AND P0, PT, R11, UR5, PT ;  /* 0x000000050b007c0c */ /* 0x002fda000bf06270 */
[----:B------:R-:W-:Y:S05]  /*0070*/  @P0 EXIT ;  /* 0x000000000000094d */ /* 0x000fea0003800000 */
[----:B------:R-:W0:Y:S01]  /*0080*/  LDCU UR6, c[0x0][0x390] ;  /* 0x00007200ff0677ac */ /* 0x000e220008000800 */
[----:B------:R-:W1:Y:S01]  /*0090*/  LDC.64 R6, c[0x0][0x380] ;  /* 0x0000e000ff067b82 */ /* 0x000e620000000a00 */
[----:B------:R-:W-:Y:S01]  /*00a0*/  IMAD.SHL.U32 R12, R11, 0x20, RZ ;  /* 0x000000200b0c7824 */ /* 0x000fe200078e00ff */
[----:B------:R-:W-:Y:S01]  /*00b0*/  BSSY.RECONVERGENT B0, `(.L_x_13) ;  /* 0x000001e000007945 */ /* 0x000fe20003800200 */
[----:B------:R-:W2:Y:S02]  /*00c0*/  LDCU.64 UR4, c[0x0][0x358] ;  /* 0x00006b00ff0477ac */ /* 0x000ea40008000a00 */
[C---:B------:R-:W-:Y:S02]  /*00d0*/  VIADD R0, R12.reuse, 0x1 ;  /* 0x000000010c007836 */ /* 0x040fe40000000000 */
[C---:B------:R-:W-:Y:S01]  /*00e0*/  VIADD R10, R12.reuse, 0x2 ;  /* 0x000000020c0a7836 */ /* 0x040fe20000000000 */
[----:B------:R-:W3:Y:S01]  /*00f0*/  LDC.64 R8, c[0x0][0x388] ;  /* 0x0000e200ff087b82 */ /* 0x000ee20000000a00 */
[----:B------:R-:W-:-:S02]  /*0100*/  VIADD R13, R12, 0x5 ;  /* 0x000000050c0d7836 */ /* 0x000fc40000000000 */
[----:B------:R-:W-:-:S05]  /*0110*/  VIADD R14, R12, 0x7 ;  /* 0x000000070c0e7836 */ /* 0x000fca0000000000 */
[----:B------:R-:W4:Y:S01]  /*0120*/  LDC.64 R4, c[0x0][0x398] ;  /* 0x0000e600ff047b82 */ /* 0x000f220000000a00 */
[----:B0-----:R-:W-:Y:S02]  /*0130*/  ISETP.GE.AND P1, PT, R12, UR6, PT ;  /* 0x000000060c007c0c */ /* 0x001fe4000bf26270 */
[----:B------:R-:W-:Y:S01]  /*0140*/  ISETP.GE.AND P2, PT, R0, UR6, PT ;  /* 0x0000000600007c0c */ /* 0x000fe2000bf46270 */
[----:B------:R-:W-:Y:S01]  /*0150*/  VIADD R0, R12, 0x3 ;  /* 0x000000030c007836 */ /* 0x000fe20000000000 */
[----:B------:R-:W-:Y:S01]  /*0160*/  ISETP.GE.AND P3, PT, R10, UR6, PT ;  /* 0x000000060a007c0c */ /* 0x000fe2000bf66270 */
[----:B------:R-:W-:Y:S01]  /*0170*/  VIADD R10, R12, 0x4 ;  /* 0x000000040c0a7836 */ /* 0x000fe20000000000 */
[----:B------:R-:W-:Y:S01]  /*0180*/  ISETP.GE.AND P6, PT, R13, UR6, PT ;  /* 0x000000060d007c0c */ /* 0x000fe2000bfc6270 */
[----:B------:R-:W0:Y:S01]  /*0190*/  LDC.64 R2, c[0x0][0x3b0] ;  /* 0x0000ec00ff027b82 */ /* 0x000e220000000a00 */
[----:B------:R-:W-:Y:S01]  /*01a0*/  ISETP.GE.AND P4, PT, R0, UR6, PT ;  /* 0x0000000600007c0c */ /* 0x000fe2000bf86270 */
[----:B------:R-:W-:Y:S01]  /*01b0*/  VIADD R0, R12, 0x6 ;  /* 0x000000060c007836 */ /* 0x000fe20000000000 */
[----:B------:R-:W-:Y:S01]  /*01c0*/  ISETP.GE.AND P5, PT, R10, UR6, PT ;  /* 0x000000060a007c0c */ /* 0x000fe2000bfa6270 */
[----:B------:R-:W-:-:S02]  /*01d0*/  IMAD.MOV.U32 R10, RZ, RZ, RZ ;  /* 0x000000ffff0a7224 */ /* 0x000fc400078e00ff */
[----:B-1----:R-:W-:Y:S01]  /*01e0*/  IMAD.WIDE R6, R12, 0x4, R6 ;  /* 0x000000040c067825 */ /* 0x002fe200078e0206 */
[----:B------:R-:W-:-:S03]  /*01f0*/  ISETP.GE.AND P0, PT, R0, UR6, PT ;  /* 0x0000000600007c0c */ /* 0x000fc6000bf06270 */
[----:B------:R-:W-:Y:S02]  /*0200*/  IMAD.MOV.U32 R0, RZ, RZ, RZ ;  /* 0x000000ffff007224 */ /* 0x000fe400078e00ff */
[----:B---3--:R-:W-:Y:S01]  /*0210*/  IMAD.WIDE R8, R12, 0x4, R8 ;  /* 0x000000040c087825 */ /* 0x008fe200078e0208 */
[----:B--2---:R-:W-:Y:S07]  /*0220*/  @P1 BRA `(.L_x_14) ;  /* 0x0000000000181947 */ /* 0x004fee0003800000 */
[----:B------:R-:W2:Y:S01]  /*0230*/  LDG.E R13, desc[UR4][R6.64] ;  /* 0x00000004060d7981 */ /* 0x000ea2000c1e1900 */
[----:B------:R-:W2:Y:S02]  /*0240*/  LDCU UR7, c[0x0][0x3a4] ;  /* 0x00007480ff0777ac */ /* 0x000ea40008000800 */
[----:B--2---:R-:W-:-:S13]  /*0250*/  FSETP.GT.AND P1, PT, R13, UR7, PT ;  /* 0x000000070d007c0b */ /* 0x004fda000bf24000 */
[----:B------:R-:W-:Y:S05]  /*0260*/  @!P1 BRA `(.L_x_14) ;  /* 0x0000000000089947 */ /* 0x000fea0003800000 */
[----:B------:R1:W5:Y:S01]  /*0270*/  LDG.E R10, desc[UR4][R8.64] ;  /* 0x00000004080a7981 */ /* 0x000362000c1e1900 */
[----:B------:R-:W-:-:S07]  /*0280*/  IMAD.MOV.U32 R0, RZ, RZ, 0x1 ;  /* 0x00000001ff007424 */ /* 0x000fce00078e00ff */
.L_x_14:
[----:B------:R-:W-:Y:S05]  /*0290*/  BSYNC.RECONVERGENT B0 ;  /* 0x0000000000007941 */ /* 0x000fea0003800200 */
.L_x_13:
[----:B------:R-:W-:Y:S01]  /*02a0*/  BSSY.RECONVERGENT B0, `(.L_x_15) ;  /* 0x000000b000007945 */ /* 0x000fe20003800200 */
[----:B------:R-:W-:Y:S01]  /*02b0*/  ISETP.GE.AND P1, PT, R14, UR6, PT ;  /* 0x000000060e007c0c */ /* 0x000fe2000bf26270 */
[----:B------:R-:W-:Y:S02]  /*02c0*/  VIADD R14, R12, 0x8 ;  /* 0x000000080c0e7836 */ /* 0x000fe40000000000 */
[----:B------:R-:W-:Y:S10]  /*02d0*/  @P2 BRA `(.L_x_16) ;  /* 0x00000000001c2947 */ /* 0x000ff40003800000 */
[----:B------:R-:W2:Y:S01]  /*02e0*/  LDG.E R13, desc[UR4][R6.64+0x4] ;  /* 0x00000404060d7981 */ /* 0x000ea2000c1e1900 */
[----:B------:R-:W2:Y:S02]  /*02f0*/  LDCU UR7, c[0x0][0x3a4] ;  /* 0x00007480ff0777ac */ /* 0x000ea40008000800 */
[----:B--2---:R-:W-:-:S13]  /*0300*/  FSETP.GT.AND P2, PT, R13, UR7, PT ;  /* 0x000000070d007c0b */ /* 0x004fda000bf44000 */
[----:B------:R-:W-:Y:S05]  /*0310*/  @!P2 BRA `(.L_x_16) ;  /* 0x00000000000ca947 */ /* 0x000fea0003800000 */
[----:B------:R-:W2:Y:S01]  /*0320*/  LDG.E R13, desc[UR4][R8.64+0x4] ;  /* 0x00000404080d7981 */ /* 0x000ea2000c1e1900 */
[----:B------:R-:W-:Y:S01]  /*0330*/  LOP3.LUT R0, R0, 0x2, RZ, 0xfc, !PT ;  /* 0x0000000200007812 */ /* 0x000fe200078efcff */
[----:B--2--5:R-:W-:-:S07]  /*0340*/  IMAD.IADD R10, R10, 0x1, R13 ;  /* 0x000000010a0a7824 */ /* 0x024fce00078e020d */
.L_x_16:
[----:B------:R-:W-:Y:S05]  /*0350*/  BSYNC.RECONVERGENT B0 ;  /* 0x0000000000007941 */ /* 0x000fea0003800200 */
.L_x_15:
        /* <DEDUP_REMOVED lines=11> */
.L_x_18:
[----:B------:R-:W-:Y:S05]  /*0410*/  BSYNC.RECONVERGENT B0 ;  /* 0x0000000000007941 */ /* 0x000fea0003800200 */
.L_x_17:
        /* <DEDUP_REMOVED lines=11> */
.L_x_20:
[----:B------:R-:W-:Y:S05]  /*04d0*/  BSYNC.RECONVERGENT B0 ;  /* 0x0000000000007941 */ /* 0x000fea0003800200 */
.L_x_19:
        /* <DEDUP_REMOVED lines=11> */
.L_x_22:
[----:B------:R-:W-:Y:S05]  /*0590*/  BSYNC.RECONVERGENT B0 ;  /* 0x0000000000007941 */ /* 0x000fea0003800200 */
.L_x_21:
        /* <DEDUP_REMOVED lines=11> */
.L_x_24:
[----:B------:R-:W-:Y:S05]  /*0650*/  BSYNC.RECONVERGENT B0 ;  /* 0x0000000000007941 */ /* 0x000fea0003800200 */
.L_x_23:
        /* <DEDUP_REMOVED lines=11> */
.L_x_26:
[----:B------:R-:W-:Y:S05]  /*0710*/  BSYNC.RECONVERGENT B0 ;  /* 0x0000000000007941 */ /* 0x000fea0003800200 */
.L_x_25:
        /* <DEDUP_REMOVED lines=11> */
.L_x_28:
[----:B------:R-:W-:Y:S05]  /*07d0*/  BSYNC.RECONVERGENT B0 ;  /* 0x0000000000007941 */ /* 0x000fea0003800200 */
.L_x_27:
        /* <DEDUP_REMOVED lines=11> */
.L_x_30:
[----:B------:R-:W-:Y:S05]  /*0890*/  BSYNC.RECONVERGENT B0 ;  /* 0x0000000000007941 */ /* 0x000fea0003800200 */
.L_x_29:
        /* <DEDUP_REMOVED lines=11> */
.L_x_32:
[----:B------:R-:W-:Y:S05]  /*0950*/  BSYNC.RECONVERGENT B0 ;  /* 0x0000000000007941 */ /* 0x000fea0003800200 */
.L_x_31:
        /* <DEDUP_REMOVED lines=11> */
.L_x_34:
[----:B------:R-:W-:Y:S05]  /*0a10*/  BSYNC.RECONVERGENT B0 ;  /* 0x0000000000007941 */ /* 0x000fea0003800200 */
.L_x_33:
        /* <DEDUP_REMOVED lines=11> */
.L_x_36:
[----:B------:R-:W-:Y:S05]  /*0ad0*/  BSYNC.RECONVERGENT B0 ;  /* 0x0000000000007941 */ /* 0x000fea0003800200 */
.L_x_35:
        /* <DEDUP_REMOVED lines=11> */
.L_x_38:
[----:B------:R-:W-:Y:S05]  /*0b90*/  BSYNC.RECONVERGENT B0 ;  /* 0x0000000000007941 */ /* 0x000fea0003800200 */
.L_x_37:
        /* <DEDUP_REMOVED lines=11> */
.L_x_40:
[----:B------:R-:W-:Y:S05]  /*0c50*/  BSYNC.RECONVERGENT B0 ;  /* 0x0000000000007941 */ /* 0x000fea0003800200 */
.L_x_39:
        /* <DEDUP_REMOVED lines=11> */
.L_x_42:
[----:B------:R-:W-:Y:S05]  /*0d10*/  BSYNC.RECONVERGENT B0 ;  /* 0x0000000000007941 */ /* 0x000fea0003800200 */
.L_x_41:
        /* <DEDUP_REMOVED lines=11> */
.L_x_44:
[----:B------:R-:W-:Y:S05]  /*0dd0*/  BSYNC.RECONVERGENT B0 ;  /* 0x0000000000007941 */ /* 0x000fea0003800200 */
.L_x_43:
        /* <DEDUP_REMOVED lines=11> */
.L_x_46:
[----:B------:R-:W-:Y:S05]  /*0e90*/  BSYNC.RECONVERGENT B0 ;  /* 0x0000000000007941 */ /* 0x000fea0003800200 */
.L_x_45:
        /* <DEDUP_REMOVED lines=11> */
.L_x_48:
[----:B------:R-:W-:Y:S05]  /*0f50*/  BSYNC.RECONVERGENT B0 ;  /* 0x0000000000007941 */ /* 0x000fea0003800200 */
.L_x_47:
        /* <DEDUP_REMOVED lines=11> */
.L_x_50:
[----:B------:R-:W-:Y:S05]  /*1010*/  BSYNC.RECONVERGENT B0 ;  /* 0x0000000000007941 */ /* 0x000fea0003800200 */
.L_x_49:
        /* <DEDUP_REMOVED lines=11> */
.L_x_52:
[----:B------:R-:W-:Y:S05]  /*10d0*/  BSYNC.RECONVERGENT B0 ;  /* 0x0000000000007941 */ /* 0x000fea0003800200 */
.L_x_51:
        /* <DEDUP_REMOVED lines=11> */
.L_x_54:
[----:B------:R-:W-:Y:S05]  /*1190*/  BSYNC.RECONVERGENT B0 ;  /* 0x0000000000007941 */ /* 0x000fea0003800200 */
.L_x_53:
        /* <DEDUP_REMOVED lines=11> */
.L_x_56:
[----:B------:R-:W-:Y:S05]  /*1250*/  BSYNC.RECONVERGENT B0 ;  /* 0x0000000000007941 */ /* 0x000fea0003800200 */
.L_x_55:
        /* <DEDUP_REMOVED lines=11> */
.L_x_58:
[----:B------:R-:W-:Y:S05]  /*1310*/  BSYNC.RECONVERGENT B0 ;  /* 0x0000000000007941 */ /* 0x000fea0003800200 */
.L_x_57:
        /* <DEDUP_REMOVED lines=11> */
.L_x_60:
[----:B------:R-:W-:Y:S05]  /*13d0*/  BSYNC.RECONVERGENT B0 ;  /* 0x0000000000007941 */ /* 0x000fea0003800200 */
.L_x_59:
        /* <DEDUP_REMOVED lines=11> */
.L_x_62:
[----:B------:R-:W-:Y:S05]  /*1490*/  BSYNC.RECONVERGENT B0 ;  /* 0x0000000000007941 */ /* 0x000fea0003800200 */
.L_x_61:
[----:B------:R-:W-:Y:S01]  /*14a0*/  BSSY.RECONVERGENT B0, `(.L_x_63) ;  /* 0x000000a000007945 */ /* 0x000fe20003800200 */
[----:B------:R-:W-:-:S03]  /*14b0*/  ISETP.GE.AND P4, PT, R12, UR6, PT ;  /* 0x000000060c007c0c */ /* 0x000fc6000bf86270 */
        /* <DEDUP_REMOVED lines=8> */
.L_x_64:
[----:B------:R-:W-:Y:S05]  /*1540*/  BSYNC.RECONVERGENT B0 ;  /* 0x0000000000007941 */ /* 0x000fea0003800200 */
.L_x_63:
[----:B------:R-:W-:Y:S04]  /*1550*/  BSSY.RECONVERGENT B0, `(.L_x_65) ;  /* 0x0000009000007945 */ /* 0x000fe80003800200 */
[----:B------:R-:W-:Y:S05]  /*1560*/  @P6 BRA `(.L_x_66) ;  /* 0x00000000001c6947 */ /* 0x000fea0003800000 */
[----:B------:R-:W2:Y:S01]  /*1570*/  LDG.E R12, desc[UR4][R6.64+0x68] ;  /* 0x00006804060c7981 */ /* 0x000ea2000c1e1900 */
[----:B------:R-:W2:Y:S02]  /*1580*/  LDCU UR7, c[0x0][0x3a4] ;  /* 0x00007480ff0777ac */ /* 0x000ea40008000800 */
[----:B--2---:R-:W-:-:S13]  /*1590*/  FSETP.GT.AND P5, PT, R12, UR7, PT ;  /* 0x000000070c007c0b */ /* 0x004fda000bfa4000 */
[----:B------:R-:W-:Y:S05]  /*15a0*/  @!P5 BRA `(.L_x_66) ;  /* 0x00000000000cd947 */ /* 0x000fea0003800000 */
[----:B------:R-:W2:Y:S01]  /*15b0*/  LDG.E R13, desc[UR4][R8.64+0x68] ;  /* 0x00006804080d7981 */ /* 0x000ea2000c1e1900 */
[----:B------:R-:W-:Y:S01]  /*15c0*/  LOP3.LUT R0, R0, 0x4000000, RZ, 0xfc, !PT ;  /* 0x0400000000007812 */ /* 0x000fe200078efcff */
[----:B--2--5:R-:W-:-:S07]  /*15d0*/  IMAD.IADD R10, R10, 0x1, R13 ;  /* 0x000000010a0a7824 */ /* 0x024fce00078e020d */
.L_x_66:
[----:B------:R-:W-:Y:S05]  /*15e0*/  BSYNC.RECONVERGENT B0 ;  /* 0x0000000000007941 */ /* 0x000fea0003800200 */
.L_x_65:
        /* <DEDUP_REMOVED lines=9> */
.L_x_68:
[----:B------:R-:W-:Y:S05]  /*1680*/  BSYNC.RECONVERGENT B0 ;  /* 0x0000000000007941 */ /* 0x000fea0003800200 */
.L_x_67:
        /* <DEDUP_REMOVED lines=9> */
.L_x_70:
[----:B------:R-:W-:Y:S05]  /*1720*/  BSYNC.RECONVERGENT B0 ;  /* 0x0000000000007941 */ /* 0x000fea0003800200 */
.L_x_69:
        /* <DEDUP_REMOVED lines=9> */
.L_x_72:
[----:B------:R-:W-:Y:S05]  /*17c0*/  BSYNC.RECONVERGENT B0 ;  /* 0x0000000000007941 */ /* 0x000fea0003800200 */
.L_x_71:
        /* <DEDUP_REMOVED lines=9> */
.L_x_74:
[----:B------:R-:W-:Y:S05]  /*1860*/  BSYNC.RECONVERGENT B0 ;  /* 0x0000000000007941 */ /* 0x000fea0003800200 */
.L_x_73:
[----:B------:R-:W-:Y:S04]  /*1870*/  BSSY.RECONVERGENT B0, `(.L_x_75) ;  /* 0x0000009000007945 */ /* 0x000fe80003800200 */
[----:B------:R-:W-:Y:S05]  /*1880*/  @P4 BRA `(.L_x_76) ;  /* 0x00000000001c4947 */ /* 0x000fea0003800000 */
[----:B------:R-:W2:Y:S01]  /*1890*/  LDG.E R6, desc[UR4][R6.64+0x7c] ;  /* 0x00007c0406067981 */ /* 0x000ea2000c1e1900 */
[----:B------:R-:W2:Y:S02]  /*18a0*/  LDCU UR6, c[0x0][0x3a4] ;  /* 0x00007480ff0677ac */ /* 0x000ea40008000800 */
[----:B--2---:R-:W-:-:S13]  /*18b0*/  FSETP.GT.AND P0, PT, R6, UR6, PT ;  /* 0x0000000606007c0b */ /* 0x004fda000bf04000 */
[----:B------:R-:W-:Y:S05]  /*18c0*/  @!P0 BRA `(.L_x_76) ;  /* 0x00000000000c8947 */ /* 0x000fea0003800000 */
[----:B-1----:R-:W2:Y:S01]  /*18d0*/  LDG.E R9, desc[UR4][R8.64+0x7c] ;  /* 0x00007c0408097981 */ /* 0x002ea2000c1e1900 */
[----:B------:R-:W-:Y:S01]  /*18e0*/  LOP3.LUT R0, R0, 0x80000000, RZ, 0xfc, !PT ;  /* 0x8000000000007812 */ /* 0x000fe200078efcff */
[----:B--2--5:R-:W-:-:S07]  /*18f0*/  IMAD.IADD R10, R10, 0x1, R9 ;  /* 0x000000010a0a7824 */ /* 0x024fce00078e0209 */
.L_x_76:
[----:B------:R-:W-:Y:S05]  /*1900*/  BSYNC.RECONVERGENT B0 ;  /* 0x0000000000007941 */ /* 0x000fea0003800200 */
.L_x_75:
[----:B------:R-:W2:Y:S01]  /*1910*/  LDCU UR6, c[0x0][0x3a8] ;  /* 0x00007500ff0677ac */ /* 0x000ea20008000800 */
[----:B0-----:R-:W-:-:S04]  /*1920*/  IMAD.WIDE R2, R11, 0x4, R2 ;  /* 0x000000040b027825 */ /* 0x001fc800078e0202 */
[----:B--2---:R-:W-:-:S04]  /*1930*/  VIADD R7, R11, UR6 ;  /* 0x000000060b077c36 */ /* 0x004fc80008000000 */
[----:B----4-:R-:W-:-:S05]  /*1940*/  IMAD.WIDE.U32 R4, R7, 0x4, R4 ;  /* 0x0000000407047825 */ /* 0x010fca00078e0004 */
[----:B------:R-:W-:Y:S04]  /*1950*/  STG.E desc[UR4][R4.64], R0 ;  /* 0x0000000004007986 */ /* 0x000fe8000c101904 */
[----:B-----5:R-:W-:Y:S01]  /*1960*/  STG.E desc[UR4][R2.64], R10 ;  /* 0x0000000a02007986 */ /* 0x020fe2000c101904 */
[----:B------:R-:W-:Y:S05]  /*1970*/  EXIT ;  /* 0x000000000000794d */ /* 0x000fea0003800000 */
.L_x_77:
        /* <DEDUP_REMOVED lines=16> */
.L_x_79:


//--------------------- .nv.shared._Z9outerprodPjiiiiS_ --------------------------
	.section	.nv.shared._Z9outerprodPjiiiiS_,"aw",@nobits
	.sectionflags	@""
	.align	16
	.zero		1024


//--------------------- .nv.shared.reserved.0     --------------------------
	.section	.nv.shared.reserved.0,"aw",@nobits
	.weak		__nv_reservedSMEM_offset_0_alias
	.size		__nv_reservedSMEM_offset_0_alias, 0, 64
	.other		__nv_reservedSMEM_offset_0_alias,@"STO_CUDA_RESERVED_SHARED STV_DEFAULT"
__nv_reservedSMEM_offset_0_alias:
	.zero		0
	.zero		64


//--------------------- .nv.shared._Z6threshPfPjiS0_ifjS0_ --------------------------
	.section	.nv.shared._Z6threshPfPjiS0_ifjS0_,"aw",@nobits
	.sectionflags	@""
	.align	16
	.zero		1024


//--------------------- .nv.constant0._Z9outerprodPjiiiiS_ --------------------------
	.section	.nv.constant0._Z9outerprodPjiiiiS_,"a",@progbits
	.sectionflags	@""
	.align	4
.nv.constant0._Z9outerprodPjiiiiS_:
	.zero		928


//--------------------- .nv.constant0._Z6threshPfPjiS0_ifjS0_ --------------------------
	.section	.nv.constant0._Z6threshPfPjiS0_ifjS0_,"a",@progbits
	.sectionflags	@""
	.align	4
.nv.constant0._Z6threshPfPjiS0_ifjS0_:
	.zero		952


//--------------------- SYMBOLS --------------------------

	.type		.nv.reservedSmem.offset0,@object
	.size		.nv.reservedSmem.offset0,0x4
	.type		.nv.reservedSmem.cap,@object
	.size		.nv.reservedSmem.cap,0x4
